	.target	sm_100a

	.elftype	@"ET_EXEC"


//--------------------- .note.nv.tkinfo           --------------------------
	.section	.note.nv.tkinfo,"",@"SHT_NOTE"
	.sectionflags	@"SHF_NOTE_NV_TKINFO"
	.tkinfo
        /*0018*/ 	.word	0x00000002
        /*0030*/ 	.string	""
        /*0030*/ 	.string	"ptxas"
        /*0030*/ 	.string	"Cuda compilation tools, release 13.0, V13.0.88"
        /*0030*/ 	.string	"Build cuda_13.0.r13.0/compiler.36424714_0"
        /*0030*/ 	.string	"-arch sm_100a -m 64 "



//--------------------- .note.nv.cuinfo           --------------------------
	.section	.note.nv.cuinfo,"",@"SHT_NOTE"
	.sectionflags	@"SHF_NOTE_NV_CUINFO"
        /*0018*/ 	.short	0x0002
        /*001a*/ 	.short	0x0064
        /*001c*/ 	.short	0x0082
	.zero		2


//--------------------- .nv.info                  --------------------------
	.section	.nv.info,"",@"SHT_CUDA_INFO"
	.align	4


	//----- nvinfo : EIATTR_REGCOUNT
	.align		4
        /*0000*/ 	.byte	0x04, 0x2f
        /*0002*/ 	.short	(.L_16 - .L_15)
	.align		4
.L_15:
        /*0004*/ 	.word	index@(_ZN7cutlass13device_kernelINS_4gemm6kernel13GemmUniversalIN4cute5tupleIJiiiiEEENS1_10collective13CollectiveMmaINS1_35MainloopSm100TmaUmmaWarpSpecializedILi7ELi2ELi4ENS5_IJNS4_1CILi1EEESB_SB_EEEEENS5_IJNSA_ILi64EEENSA_ILi48EEENSA_ILi256EEEEEEaNS5_IJlSB_lEEEaSI_NS4_8TiledMMAINS4_8MMA_AtomIJNS4_15SM100_MMA_S8_SSIaaiLi64ELi48ELNS4_4UMMA5MajorE0ELSN_0ELNSM_8SaturateE0EEEEEENS4_6LayoutISC_NS5_IJNSA_ILi0EEESS_SS_EEEEENS5_IJNS4_10UnderscoreESV_SV_EEEEENS4_13SM90_TMA_LOADENS4_14ComposedLayoutINS4_7SwizzleILi3ELi4ELi3EEENS4_18smem_ptr_flag_bitsILi8EEENSR_INS5_IJNSA_ILi8EEENSA_ILi128EEEEEENS5_IJS15_SB_EEEEEEEvNS4_8identityESY_S19_vS1A_EENS_8epilogue10collective18CollectiveEpilogueINS1C_23Sm100TmaWarpSpecializedILi1ELi1ELi24ELb0ELb0EEEJSH_NS5_IJNSR_ISE_SB_EENSR_ISF_SB_EEEEEaSI_aSI_NS1C_6fusion15FusionCallbacksIS1G_NS1K_17LinearCombinationIaiaiLNS_15FloatRoundStyleE2EEESH_S1J_JEEENS4_5SM1004TMEM4LOAD25SM100_TMEM_LOAD_16dp32b8xESY_NSZ_INS10_ILi0ELi4ELi3EEES13_NSR_INS5_IJS14_NSA_ILi16EEEEEENS5_IJS1V_SB_EEEEEEENS4_39AutoVectorizingCopyWithAssumedAlignmentILi128EEENS4_14SM90_TMA_STOREES1Z_S21_S21_EEEvvEEEEvNT_6ParamsE)
        /*0008*/ 	.word	0x0000005e


	//----- nvinfo : EIATTR_FRAME_SIZE
	.align		4
.L_16:
        /*000c*/ 	.byte	0x04, 0x11
        /*000e*/ 	.short	(.L_18 - .L_17)
	.align		4
.L_17:
        /*0010*/ 	.word	index@($__internal_2_$__cuda_sm10x_tcgen05_guardrail_trap_unallocated_columns_being_dealloced)
        /*0014*/ 	.word	0x00000000


	//----- nvinfo : EIATTR_FRAME_SIZE
	.align		4
.L_18:
        /*0018*/ 	.byte	0x04, 0x11
        /*001a*/ 	.short	(.L_20 - .L_19)
	.align		4
.L_19:
        /*001c*/ 	.word	index@($__internal_1_$__cuda_sm10x_tcgen05_guardrail_trap_phase_invalid_during_alloc)
        /*0020*/ 	.word	0x00000000


	//----- nvinfo : EIATTR_FRAME_SIZE
	.align		4
.L_20:
        /*0024*/ 	.byte	0x04, 0x11
        /*0026*/ 	.short	(.L_22 - .L_21)
	.align		4
.L_21:
        /*0028*/ 	.word	index@($__internal_0_$__cuda_sm10x_tcgen05_guardrail_trap_col_being_dealloced_not_returned_by_alloc)
        /*002c*/ 	.word	0x00000000


	//----- nvinfo : EIATTR_FRAME_SIZE
	.align		4
.L_22:
        /*0030*/ 	.byte	0x04, 0x11
        /*0032*/ 	.short	(.L_24 - .L_23)
	.align		4
.L_23:
        /*0034*/ 	.word	index@(_ZN7cutlass13device_kernelINS_4gemm6kernel13GemmUniversalIN4cute5tupleIJiiiiEEENS1_10collective13CollectiveMmaINS1_35MainloopSm100TmaUmmaWarpSpecializedILi7ELi2ELi4ENS5_IJNS4_1CILi1EEESB_SB_EEEEENS5_IJNSA_ILi64EEENSA_ILi48EEENSA_ILi256EEEEEEaNS5_IJlSB_lEEEaSI_NS4_8TiledMMAINS4_8MMA_AtomIJNS4_15SM100_MMA_S8_SSIaaiLi64ELi48ELNS4_4UMMA5MajorE0ELSN_0ELNSM_8SaturateE0EEEEEENS4_6LayoutISC_NS5_IJNSA_ILi0EEESS_SS_EEEEENS5_IJNS4_10UnderscoreESV_SV_EEEEENS4_13SM90_TMA_LOADENS4_14ComposedLayoutINS4_7SwizzleILi3ELi4ELi3EEENS4_18smem_ptr_flag_bitsILi8EEENSR_INS5_IJNSA_ILi8EEENSA_ILi128EEEEEENS5_IJS15_SB_EEEEEEEvNS4_8identityESY_S19_vS1A_EENS_8epilogue10collective18CollectiveEpilogueINS1C_23Sm100TmaWarpSpecializedILi1ELi1ELi24ELb0ELb0EEEJSH_NS5_IJNSR_ISE_SB_EENSR_ISF_SB_EEEEEaSI_aSI_NS1C_6fusion15FusionCallbacksIS1G_NS1K_17LinearCombinationIaiaiLNS_15FloatRoundStyleE2EEESH_S1J_JEEENS4_5SM1004TMEM4LOAD25SM100_TMEM_LOAD_16dp32b8xESY_NSZ_INS10_ILi0ELi4ELi3EEES13_NSR_INS5_IJS14_NSA_ILi16EEEEEENS5_IJS1V_SB_EEEEEEENS4_39AutoVectorizingCopyWithAssumedAlignmentILi128EEENS4_14SM90_TMA_STOREES1Z_S21_S21_EEEvvEEEEvNT_6ParamsE)
        /*0038*/ 	.word	0x00000000


	//----- nvinfo : EIATTR_MIN_STACK_SIZE
	.align		4
.L_24:
        /*003c*/ 	.byte	0x04, 0x12
        /*003e*/ 	.short	(.L_26 - .L_25)
	.align		4
.L_25:
        /*0040*/ 	.word	index@(_ZN7cutlass13device_kernelINS_4gemm6kernel13GemmUniversalIN4cute5tupleIJiiiiEEENS1_10collective13CollectiveMmaINS1_35MainloopSm100TmaUmmaWarpSpecializedILi7ELi2ELi4ENS5_IJNS4_1CILi1EEESB_SB_EEEEENS5_IJNSA_ILi64EEENSA_ILi48EEENSA_ILi256EEEEEEaNS5_IJlSB_lEEEaSI_NS4_8TiledMMAINS4_8MMA_AtomIJNS4_15SM100_MMA_S8_SSIaaiLi64ELi48ELNS4_4UMMA5MajorE0ELSN_0ELNSM_8SaturateE0EEEEEENS4_6LayoutISC_NS5_IJNSA_ILi0EEESS_SS_EEEEENS5_IJNS4_10UnderscoreESV_SV_EEEEENS4_13SM90_TMA_LOADENS4_14ComposedLayoutINS4_7SwizzleILi3ELi4ELi3EEENS4_18smem_ptr_flag_bitsILi8EEENSR_INS5_IJNSA_ILi8EEENSA_ILi128EEEEEENS5_IJS15_SB_EEEEEEEvNS4_8identityESY_S19_vS1A_EENS_8epilogue10collective18CollectiveEpilogueINS1C_23Sm100TmaWarpSpecializedILi1ELi1ELi24ELb0ELb0EEEJSH_NS5_IJNSR_ISE_SB_EENSR_ISF_SB_EEEEEaSI_aSI_NS1C_6fusion15FusionCallbacksIS1G_NS1K_17LinearCombinationIaiaiLNS_15FloatRoundStyleE2EEESH_S1J_JEEENS4_5SM1004TMEM4LOAD25SM100_TMEM_LOAD_16dp32b8xESY_NSZ_INS10_ILi0ELi4ELi3EEES13_NSR_INS5_IJS14_NSA_ILi16EEEEEENS5_IJS1V_SB_EEEEEEENS4_39AutoVectorizingCopyWithAssumedAlignmentILi128EEENS4_14SM90_TMA_STOREES1Z_S21_S21_EEEvvEEEEvNT_6ParamsE)
        /*0044*/ 	.word	0x00000000
.L_26:


//--------------------- .nv.compat                --------------------------
	.section	.nv.compat,"",@"SHT_CUDA_COMPAT_INFO"
	.align	4
        /*0000*/ 	.byte	0x02, 0x09, 0x01, 0x00, 0x02, 0x02, 0x03, 0x00, 0x02, 0x05, 0x06, 0x00, 0x03, 0x07, 0x01, 0x01
        /*0010*/ 	.byte	0x02, 0x03, 0x01, 0x00, 0x02, 0x06, 0x01, 0x00, 0x04, 0x0b, 0x08, 0x00, 0x01, 0x00, 0x00, 0x00
        /*0020*/ 	.byte	0x00, 0x00, 0x00, 0x00


//--------------------- .nv.info._ZN7cutlass13device_kernelINS_4gemm6kernel13GemmUniversalIN4cute5tupleIJiiiiEEENS1_10collective13CollectiveMmaINS1_35MainloopSm100TmaUmmaWarpSpecializedILi7ELi2ELi4ENS5_IJNS4_1CILi1EEESB_SB_EEEEENS5_IJNSA_ILi64EEENSA_ILi48EEENSA_ILi256EEEEEEaNS5_IJlSB_lEEEaSI_NS4_8TiledMMAINS4_8MMA_AtomIJNS4_15SM100_MMA_S8_SSIaaiLi64ELi48ELNS4_4UMMA5MajorE0ELSN_0ELNSM_8SaturateE0EEEEEENS4_6LayoutISC_NS5_IJNSA_ILi0EEESS_SS_EEEEENS5_IJNS4_10UnderscoreESV_SV_EEEEENS4_13SM90_TMA_LOADENS4_14ComposedLayoutINS4_7SwizzleILi3ELi4ELi3EEENS4_18smem_ptr_flag_bitsILi8EEENSR_INS5_IJNSA_ILi8EEENSA_ILi128EEEEEENS5_IJS15_SB_EEEEEEEvNS4_8identityESY_S19_vS1A_EENS_8epilogue10collective18CollectiveEpilogueINS1C_23Sm100TmaWarpSpecializedILi1ELi1ELi24ELb0ELb0EEEJSH_NS5_IJNSR_ISE_SB_EENSR_ISF_SB_EEEEEaSI_aSI_NS1C_6fusion15FusionCallbacksIS1G_NS1K_17LinearCombinationIaiaiLNS_15FloatRoundStyleE2EEESH_S1J_JEEENS4_5SM1004TMEM4LOAD25SM100_TMEM_LOAD_16dp32b8xESY_NSZ_INS10_ILi0ELi4ELi3EEES13_NSR_INS5_IJS14_NSA_ILi16EEEEEENS5_IJS1V_SB_EEEEEEENS4_39AutoVectorizingCopyWithAssumedAlignmentILi128EEENS4_14SM90_TMA_STOREES1Z_S21_S21_EEEvvEEEEvNT_6ParamsE --------------------------
	.section	.nv.info._ZN7cutlass13device_kernelINS_4gemm6kernel13GemmUniversalIN4cute5tupleIJiiiiEEENS1_10collective13CollectiveMmaINS1_35MainloopSm100TmaUmmaWarpSpecializedILi7ELi2ELi4ENS5_IJNS4_1CILi1EEESB_SB_EEEEENS5_IJNSA_ILi64EEENSA_ILi48EEENSA_ILi256EEEEEEaNS5_IJlSB_lEEEaSI_NS4_8TiledMMAINS4_8MMA_AtomIJNS4_15SM100_MMA_S8_SSIaaiLi64ELi48ELNS4_4UMMA5MajorE0ELSN_0ELNSM_8SaturateE0EEEEEENS4_6LayoutISC_NS5_IJNSA_ILi0EEESS_SS_EEEEENS5_IJNS4_10UnderscoreESV_SV_EEEEENS4_13SM90_TMA_LOADENS4_14ComposedLayoutINS4_7SwizzleILi3ELi4ELi3EEENS4_18smem_ptr_flag_bitsILi8EEENSR_INS5_IJNSA_ILi8EEENSA_ILi128EEEEEENS5_IJS15_SB_EEEEEEEvNS4_8identityESY_S19_vS1A_EENS_8epilogue10collective18CollectiveEpilogueINS1C_23Sm100TmaWarpSpecializedILi1ELi1ELi24ELb0ELb0EEEJSH_NS5_IJNSR_ISE_SB_EENSR_ISF_SB_EEEEEaSI_aSI_NS1C_6fusion15FusionCallbacksIS1G_NS1K_17LinearCombinationIaiaiLNS_15FloatRoundStyleE2EEESH_S1J_JEEENS4_5SM1004TMEM4LOAD25SM100_TMEM_LOAD_16dp32b8xESY_NSZ_INS10_ILi0ELi4ELi3EEES13_NSR_INS5_IJS14_NSA_ILi16EEEEEENS5_IJS1V_SB_EEEEEEENS4_39AutoVectorizingCopyWithAssumedAlignmentILi128EEENS4_14SM90_TMA_STOREES1Z_S21_S21_EEEvvEEEEvNT_6ParamsE,"",@"SHT_CUDA_INFO"
	.sectionflags	@""
	.align	4


	//----- nvinfo : EIATTR_CUDA_API_VERSION
	.align		4
        /*0000*/ 	.byte	0x04, 0x37
        /*0002*/ 	.short	(.L_28 - .L_27)
.L_27:
        /*0004*/ 	.word	0x00000082


	//----- nvinfo : EIATTR_KPARAM_INFO
	.align		4
.L_28:
        /*0008*/ 	.byte	0x04, 0x17
        /*000a*/ 	.short	(.L_30 - .L_29)
.L_29:
        /*000c*/ 	.word	0x00000000
        /*0010*/ 	.short	0x0000
        /*0012*/ 	.short	0x0000
        /*0014*/ 	.byte	0x00, 0xf0, 0x01, 0x20


	//----- nvinfo : EIATTR_AT_ENTRY_FRAGMENTS
	.align		4
.L_30:
        /*0018*/ 	.byte	0x04, 0x4f
        /*001a*/ 	.short	(.L_32 - .L_31)


	//   ....[0]....
.L_31:
        /*001c*/ 	.word	0x00000006


	//----- nvinfo : EIATTR_RESERVED_SMEM_USED
	.align		4
.L_32:
        /*0020*/ 	.byte	0x01, 0x41
	.zero		2


	//----- nvinfo : EIATTR_SPARSE_MMA_MASK
	.align		4
        /*0024*/ 	.byte	0x03, 0x50
        /*0026*/ 	.short	0x0000


	//----- nvinfo : EIATTR_TCGEN05_1CTA_USED
	.align		4
        /*0028*/ 	.byte	0x01, 0x51
	.zero		2


	//----- nvinfo : EIATTR_MAXREG_COUNT
	.align		4
        /*002c*/ 	.byte	0x03, 0x1b
        /*002e*/ 	.short	0x00ff


	//----- nvinfo : EIATTR_NUM_BARRIERS
	.align		4
        /*0030*/ 	.byte	0x02, 0x4c
        /*0032*/ 	.byte	0x07
	.zero		1


	//----- nvinfo : EIATTR_EXTERNS
	.align		4
        /*0034*/ 	.byte	0x04, 0x0f
        /*0036*/ 	.short	(.L_34 - .L_33)


	//   ....[0]....
	.align		4
.L_33:
        /*0038*/ 	.word	index@(__assertfail)


	//----- nvinfo : EIATTR_MERCURY_ISA_VERSION
	.align		4
.L_34:
        /*003c*/ 	.byte	0x03, 0x5f
        /*003e*/ 	.short	0x0101


	//----- nvinfo : EIATTR_INT_WARP_WIDE_INSTR_OFFSETS
	.align		4
        /*0040*/ 	.byte	0x04, 0x31
        /*0042*/ 	.short	(.L_36 - .L_35)


	//   ....[0]....
.L_35:
        /*0044*/ 	.word	0x00001f20


	//   ....[1]....
        /*0048*/ 	.word	0x00003d30


	//   ....[2]....
        /*004c*/ 	.word	0x00003d50


	//   ....[3]....
        /*0050*/ 	.word	0x00003d80


	//   ....[4]....
        /*0054*/ 	.word	0x000047c0


	//   ....[5]....
        /*0058*/ 	.word	0x00004850


	//   ....[6]....
        /*005c*/ 	.word	0x00004880


	//   ....[7]....
        /*0060*/ 	.word	0x00004950


	//----- nvinfo : EIATTR_COOP_GROUP_MASK_REGIDS
	.align		4
.L_36:
        /*0064*/ 	.byte	0x04, 0x29
        /*0066*/ 	.short	(.L_38 - .L_37)


	//   ....[0]....
.L_37:
        /*0068*/ 	.word	0xffffffff


	//   ....[1]....
        /*006c*/ 	.word	0xffffffff


	//   ....[2]....
        /*0070*/ 	.word	0xffffffff


	//   ....[3]....
        /*0074*/ 	.word	0xffffffff


	//   ....[4]....
        /*0078*/ 	.word	0xffffffff


	//   ....[5]....
        /*007c*/ 	.word	0xffffffff


	//   ....[6]....
        /*0080*/ 	.word	0xffffffff


	//   ....[7]....
        /*0084*/ 	.word	0xffffffff


	//   ....[8]....
        /*0088*/ 	.word	0xffffffff


	//   ....[9]....
        /*008c*/ 	.word	0xffffffff


	//   ....[10]....
        /*0090*/ 	.word	0xffffffff


	//   ....[11]....
        /*0094*/ 	.word	0xffffffff


	//   ....[12]....
        /*0098*/ 	.word	0xffffffff


	//----- nvinfo : EIATTR_COOP_GROUP_INSTR_OFFSETS
	.align		4
.L_38:
        /*009c*/ 	.byte	0x04, 0x28
        /*009e*/ 	.short	(.L_40 - .L_39)


	//   ....[0]....
.L_39:
        /*00a0*/ 	.word	0x00000090


	//   ....[1]....
        /*00a4*/ 	.word	0x000004b0


	//   ....[2]....
        /*00a8*/ 	.word	0x00000680


	//   ....[3]....
        /*00ac*/ 	.word	0x000007c0


	//   ....[4]....
        /*00b0*/ 	.word	0x000008c0


	//   ....[5]....
        /*00b4*/ 	.word	0x00000a30


	//   ....[6]....
        /*00b8*/ 	.word	0x00000bd0


	//   ....[7]....
        /*00bc*/ 	.word	0x00001e00


	//   ....[8]....
        /*00c0*/ 	.word	0x00002d90


	//   ....[9]....
        /*00c4*/ 	.word	0x00002fa0


	//   ....[10]....
        /*00c8*/ 	.word	0x00002fd0


	//   ....[11]....
        /*00cc*/ 	.word	0x00003c10


	//   ....[12]....
        /*00d0*/ 	.word	0x00003e40


	//----- nvinfo : EIATTR_VRC_CTA_INIT_COUNT
	.align		4
.L_40:
        /*00d4*/ 	.byte	0x02, 0x4a
        /*00d6*/ 	.byte	0x80
	.zero		1


	//----- nvinfo : EIATTR_SYSCALL_OFFSETS
	.align		4
        /*00d8*/ 	.byte	0x04, 0x46
        /*00da*/ 	.short	(.L_42 - .L_41)


	//   ....[0]....
.L_41:
        /*00dc*/ 	.word	0x00005920


	//   ....[1]....
        /*00e0*/ 	.word	0x00005aa0


	//   ....[2]....
        /*00e4*/ 	.word	0x00005c20


	//----- nvinfo : EIATTR_MBARRIER_INSTR_OFFSETS
	.align		4
.L_42:
        /*00e8*/ 	.byte	0x04, 0x39
        /*00ea*/ 	.short	(.L_44 - .L_43)


	//   ....[0]....
.L_43:
        /*00ec*/ 	.word	0x00000590
        /*00f0*/ 	.word	0x000000ff
        /*00f4*/ 	.word	0x00000000
        /*00f8*/ 	.short	0x0100
        /*00fa*/ 	.byte	0x05
	.zero		1


	//   ....[1]....
        /*00fc*/ 	.word	0x000005a0
        /*0100*/ 	.word	0x000000ff
        /*0104*/ 	.word	0x00000038
        /*0108*/ 	.short	0x0100
        /*010a*/ 	.byte	0x05
	.zero		1


	//   ....[2]....
        /*010c*/ 	.word	0x000005b0
        /*0110*/ 	.word	0x000000ff
        /*0114*/ 	.word	0x00000008
        /*0118*/ 	.short	0x0100
        /*011a*/ 	.byte	0x05
	.zero		1


	//   ....[3]....
        /*011c*/ 	.word	0x000005c0
        /*0120*/ 	.word	0x000000ff
        /*0124*/ 	.word	0x00000040
        /*0128*/ 	.short	0x0100
        /*012a*/ 	.byte	0x05
	.zero		1


	//   ....[4]....
        /*012c*/ 	.word	0x000005d0
        /*0130*/ 	.word	0x000000ff
        /*0134*/ 	.word	0x00000010
        /*0138*/ 	.short	0x0100
        /*013a*/ 	.byte	0x05
	.zero		1


	//   ....[5]....
        /*013c*/ 	.word	0x000005e0
        /*0140*/ 	.word	0x000000ff
        /*0144*/ 	.word	0x00000048
        /*0148*/ 	.short	0x0100
        /*014a*/ 	.byte	0x05
	.zero		1


	//   ....[6]....
        /*014c*/ 	.word	0x000005f0
        /*0150*/ 	.word	0x000000ff
        /*0154*/ 	.word	0x00000018
        /*0158*/ 	.short	0x0100
        /*015a*/ 	.byte	0x05
	.zero		1


	//   ....[7]....
        /*015c*/ 	.word	0x00000600
        /*0160*/ 	.word	0x000000ff
        /*0164*/ 	.word	0x00000050
        /*0168*/ 	.short	0x0100
        /*016a*/ 	.byte	0x05
	.zero		1


	//   ....[8]....
        /*016c*/ 	.word	0x00000610
        /*0170*/ 	.word	0x000000ff
        /*0174*/ 	.word	0x00000020
        /*0178*/ 	.short	0x0100
        /*017a*/ 	.byte	0x05
	.zero		1


	//   ....[9]....
        /*017c*/ 	.word	0x00000620
        /*0180*/ 	.word	0x000000ff
        /*0184*/ 	.word	0x00000058
        /*0188*/ 	.short	0x0100
        /*018a*/ 	.byte	0x05
	.zero		1


	//   ....[10]....
        /*018c*/ 	.word	0x00000630
        /*0190*/ 	.word	0x000000ff
        /*0194*/ 	.word	0x00000028
        /*0198*/ 	.short	0x0100
        /*019a*/ 	.byte	0x05
	.zero		1


	//   ....[11]....
        /*019c*/ 	.word	0x00000640
        /*01a0*/ 	.word	0x000000ff
        /*01a4*/ 	.word	0x00000060
        /*01a8*/ 	.short	0x0100
        /*01aa*/ 	.byte	0x05
	.zero		1


	//   ....[12]....
        /*01ac*/ 	.word	0x00000650
        /*01b0*/ 	.word	0x000000ff
        /*01b4*/ 	.word	0x00000030
        /*01b8*/ 	.short	0x0100
        /*01ba*/ 	.byte	0x05
	.zero		1


	//   ....[13]....
        /*01bc*/ 	.word	0x00000660
        /*01c0*/ 	.word	0x000000ff
        /*01c4*/ 	.word	0x00000068
        /*01c8*/ 	.short	0x0100
        /*01ca*/ 	.byte	0x05
	.zero		1


	//   ....[14]....
        /*01cc*/ 	.word	0x00000790
        /*01d0*/ 	.word	0x000000ff
        /*01d4*/ 	.word	0x00000070
        /*01d8*/ 	.short	0x0100
        /*01da*/ 	.byte	0x07
	.zero		1


	//   ....[15]....
        /*01dc*/ 	.word	0x000007a0
        /*01e0*/ 	.word	0x000000ff
        /*01e4*/ 	.word	0x00000078
        /*01e8*/ 	.short	0x0100
        /*01ea*/ 	.byte	0x07
	.zero		1


	//   ....[16]....
        /*01ec*/ 	.word	0x00000890
        /*01f0*/ 	.word	0x000000ff
        /*01f4*/ 	.word	0x00000080
        /*01f8*/ 	.short	0x0100
        /*01fa*/ 	.byte	0x05
	.zero		1


	//   ....[17]....
        /*01fc*/ 	.word	0x000008a0
        /*0200*/ 	.word	0x000000ff
        /*0204*/ 	.word	0x00000088
        /*0208*/ 	.short	0x0100
        /*020a*/ 	.byte	0x05
	.zero		1


	//   ....[18]....
        /*020c*/ 	.word	0x000009e0
        /*0210*/ 	.word	0x000000ff
        /*0214*/ 	.word	0x00000090
        /*0218*/ 	.short	0x0100
        /*021a*/ 	.byte	0x05
	.zero		1


	//   ....[19]....
        /*021c*/ 	.word	0x000009f0
        /*0220*/ 	.word	0x000000ff
        /*0224*/ 	.word	0x000000a0
        /*0228*/ 	.short	0x0100
        /*022a*/ 	.byte	0x05
	.zero		1


	//   ....[20]....
        /*022c*/ 	.word	0x00000a00
        /*0230*/ 	.word	0x000000ff
        /*0234*/ 	.word	0x00000098
        /*0238*/ 	.short	0x0100
        /*023a*/ 	.byte	0x05
	.zero		1


	//   ....[21]....
        /*023c*/ 	.word	0x00000a10
        /*0240*/ 	.word	0x000000ff
        /*0244*/ 	.word	0x000000a8
        /*0248*/ 	.short	0x0100
        /*024a*/ 	.byte	0x05
	.zero		1


	//   ....[22]....
        /*024c*/ 	.word	0x00000b40
        /*0250*/ 	.word	0x000000ff
        /*0254*/ 	.word	0x000000b0
        /*0258*/ 	.short	0x0100
        /*025a*/ 	.byte	0x07
	.zero		1


	//   ....[23]....
        /*025c*/ 	.word	0x00000b50
        /*0260*/ 	.word	0x000000ff
        /*0264*/ 	.word	0x000000d0
        /*0268*/ 	.short	0x0100
        /*026a*/ 	.byte	0x07
	.zero		1


	//   ....[24]....
        /*026c*/ 	.word	0x00000b60
        /*0270*/ 	.word	0x000000ff
        /*0274*/ 	.word	0x000000b8
        /*0278*/ 	.short	0x0100
        /*027a*/ 	.byte	0x07
	.zero		1


	//   ....[25]....
        /*027c*/ 	.word	0x00000b70
        /*0280*/ 	.word	0x000000ff
        /*0284*/ 	.word	0x000000d8
        /*0288*/ 	.short	0x0100
        /*028a*/ 	.byte	0x07
	.zero		1


	//   ....[26]....
        /*028c*/ 	.word	0x00000b80
        /*0290*/ 	.word	0x000000ff
        /*0294*/ 	.word	0x000000c0
        /*0298*/ 	.short	0x0100
        /*029a*/ 	.byte	0x07
	.zero		1


	//   ....[27]....
        /*029c*/ 	.word	0x00000b90
        /*02a0*/ 	.word	0x000000ff
        /*02a4*/ 	.word	0x000000e0
        /*02a8*/ 	.short	0x0100
        /*02aa*/ 	.byte	0x07
	.zero		1


	//   ....[28]....
        /*02ac*/ 	.word	0x00000ba0
        /*02b0*/ 	.word	0x000000ff
        /*02b4*/ 	.word	0x000000c8
        /*02b8*/ 	.short	0x0100
        /*02ba*/ 	.byte	0x07
	.zero		1


	//   ....[29]....
        /*02bc*/ 	.word	0x00000bb0
        /*02c0*/ 	.word	0x000000ff
        /*02c4*/ 	.word	0x000000e8
        /*02c8*/ 	.short	0x0100
        /*02ca*/ 	.byte	0x07
	.zero		1


	//   ....[30]....
        /*02cc*/ 	.word	0x00000ca0
        /*02d0*/ 	.word	0x000000ff
        /*02d4*/ 	.word	0x000000f0
        /*02d8*/ 	.short	0x0100
        /*02da*/ 	.byte	0x05
	.zero		1


	//   ....[31]....
        /*02dc*/ 	.word	0x00000cb0
        /*02e0*/ 	.word	0x000000ff
        /*02e4*/ 	.word	0x00000100
        /*02e8*/ 	.short	0x0100
        /*02ea*/ 	.byte	0x05
	.zero		1


	//   ....[32]....
        /*02ec*/ 	.word	0x00000cc0
        /*02f0*/ 	.word	0x000000ff
        /*02f4*/ 	.word	0x000000f8
        /*02f8*/ 	.short	0x0100
        /*02fa*/ 	.byte	0x05
	.zero		1


	//   ....[33]....
        /*02fc*/ 	.word	0x00000cd0
        /*0300*/ 	.word	0x000000ff
        /*0304*/ 	.word	0x00000108
        /*0308*/ 	.short	0x0100
        /*030a*/ 	.byte	0x05
	.zero		1


	//   ....[34]....
        /*030c*/ 	.word	0x000015a0
        /*0310*/ 	.word	0x00000003
        /*0314*/ 	.word	0x00000100
        /*0318*/ 	.short	0x010a
        /*031a*/ 	.byte	0xff
	.zero		1


	//   ....[35]....
        /*031c*/ 	.word	0x000015d0
        /*0320*/ 	.word	0x00000003
        /*0324*/ 	.word	0x000000f0
        /*0328*/ 	.short	0x0101
        /*032a*/ 	.byte	0xff
	.zero		1


	//   ....[36]....
        /*032c*/ 	.word	0x000016a0
        /*0330*/ 	.word	0x000000ff
        /*0334*/ 	.word	0x00000038
        /*0338*/ 	.short	0x010a
        /*033a*/ 	.byte	0x05
	.zero		1


	//   ....[37]....
        /*033c*/ 	.word	0x00001740
        /*0340*/ 	.word	0x000000ff
        /*0344*/ 	.word	0x00000038
        /*0348*/ 	.short	0x010a
        /*034a*/ 	.byte	0x21
	.zero		1


	//   ....[38]....
        /*034c*/ 	.word	0x00001890
        /*0350*/ 	.word	0x000000ff
        /*0354*/ 	.word	0x00000038
        /*0358*/ 	.short	0x010a
        /*035a*/ 	.byte	0x08
	.zero		1


	//   ....[39]....
        /*035c*/ 	.word	0x00001a60
        /*0360*/ 	.word	0x000000ff
        /*0364*/ 	.word	0x00000088
        /*0368*/ 	.short	0x0101
        /*036a*/ 	.byte	0x04
	.zero		1


	//   ....[40]....
        /*036c*/ 	.word	0x00001a80
        /*0370*/ 	.word	0x000000ff
        /*0374*/ 	.word	0x00000038
        /*0378*/ 	.short	0x010a
        /*037a*/ 	.byte	0x05
	.zero		1


	//   ....[41]....
        /*037c*/ 	.word	0x00001b00
        /*0380*/ 	.word	0x000000ff
        /*0384*/ 	.word	0x00000038
        /*0388*/ 	.short	0x010a
        /*038a*/ 	.byte	0x21
	.zero		1


	//   ....[42]....
        /*038c*/ 	.word	0x00001c60
        /*0390*/ 	.word	0x000000ff
        /*0394*/ 	.word	0x00000038
        /*0398*/ 	.short	0x010a
        /*039a*/ 	.byte	0x08
	.zero		1


	//   ....[43]....
        /*039c*/ 	.word	0x00001e30
        /*03a0*/ 	.word	0x00000002
        /*03a4*/ 	.word	0x00000090
        /*03a8*/ 	.short	0x010a
        /*03aa*/ 	.byte	0xff
	.zero		1


	//   ....[44]....
        /*03ac*/ 	.word	0x00001ef0
        /*03b0*/ 	.word	0x00000002
        /*03b4*/ 	.word	0x00000000
        /*03b8*/ 	.short	0x0101
        /*03ba*/ 	.byte	0xff
	.zero		1


	//   ....[45]....
        /*03bc*/ 	.word	0x00002450
        /*03c0*/ 	.word	0x000000ff
        /*03c4*/ 	.word	0x00000000
        /*03c8*/ 	.short	0x010a
        /*03ca*/ 	.byte	0x05
	.zero		1


	//   ....[46]....
        /*03cc*/ 	.word	0x000024e0
        /*03d0*/ 	.word	0x000000ff
        /*03d4*/ 	.word	0x00000000
        /*03d8*/ 	.short	0x010a
        /*03da*/ 	.byte	0x05
	.zero		1


	//   ....[47]....
        /*03dc*/ 	.word	0x00002570
        /*03e0*/ 	.word	0x000000ff
        /*03e4*/ 	.word	0x00000000
        /*03e8*/ 	.short	0x010a
        /*03ea*/ 	.byte	0x05
	.zero		1


	//   ....[48]....
        /*03ec*/ 	.word	0x00002600
        /*03f0*/ 	.word	0x000000ff
        /*03f4*/ 	.word	0x00000000
        /*03f8*/ 	.short	0x010a
        /*03fa*/ 	.byte	0x05
	.zero		1


	//   ....[49]....
        /*03fc*/ 	.word	0x00002690
        /*0400*/ 	.word	0x000000ff
        /*0404*/ 	.word	0x00000000
        /*0408*/ 	.short	0x010a
        /*040a*/ 	.byte	0x05
	.zero		1


	//   ....[50]....
        /*040c*/ 	.word	0x00002720
        /*0410*/ 	.word	0x000000ff
        /*0414*/ 	.word	0x00000000
        /*0418*/ 	.short	0x010a
        /*041a*/ 	.byte	0x05
	.zero		1


	//   ....[51]....
        /*041c*/ 	.word	0x000027c0
        /*0420*/ 	.word	0x00000000
        /*0424*/ 	.word	0x00000000
        /*0428*/ 	.short	0x010a
        /*042a*/ 	.byte	0xff
	.zero		1


	//   ....[52]....
        /*042c*/ 	.word	0x000028e0
        /*0430*/ 	.word	0x00000000
        /*0434*/ 	.word	0x000000f0
        /*0438*/ 	.short	0x010a
        /*043a*/ 	.byte	0xff
	.zero		1


	//   ....[53]....
        /*043c*/ 	.word	0x00002940
        /*0440*/ 	.word	0x00000004
        /*0444*/ 	.word	0x00000000
        /*0448*/ 	.short	0x0101
        /*044a*/ 	.byte	0xff
	.zero		1


	//   ....[54]....
        /*044c*/ 	.word	0x00002960
        /*0450*/ 	.word	0x000000ff
        /*0454*/ 	.word	0x000000a0
        /*0458*/ 	.short	0x010a
        /*045a*/ 	.byte	0x05
	.zero		1


	//   ....[55]....
        /*045c*/ 	.word	0x00002a80
        /*0460*/ 	.word	0x00000000
        /*0464*/ 	.word	0x00000090
        /*0468*/ 	.short	0x010a
        /*046a*/ 	.byte	0xff
	.zero		1


	//   ....[56]....
        /*046c*/ 	.word	0x00002b90
        /*0470*/ 	.word	0x00000000
        /*0474*/ 	.word	0x00000000
        /*0478*/ 	.short	0x0101
        /*047a*/ 	.byte	0xff
	.zero		1


	//   ....[57]....
        /*047c*/ 	.word	0x00002c20
        /*0480*/ 	.word	0x000000ff
        /*0484*/ 	.word	0x000000a0
        /*0488*/ 	.short	0x0106
        /*048a*/ 	.byte	0x05
	.zero		1


	//   ....[58]....
        /*048c*/ 	.word	0x00002c40
        /*0490*/ 	.word	0x000000ff
        /*0494*/ 	.word	0x000000a0
        /*0498*/ 	.short	0x010a
        /*049a*/ 	.byte	0x05
	.zero		1


	//   ....[59]....
        /*049c*/ 	.word	0x00002cd0
        /*04a0*/ 	.word	0x000000ff
        /*04a4*/ 	.word	0x000000a0
        /*04a8*/ 	.short	0x0106
        /*04aa*/ 	.byte	0x04
	.zero		1


	//   ....[60]....
        /*04ac*/ 	.word	0x00002d10
        /*04b0*/ 	.word	0x00000000
        /*04b4*/ 	.word	0x000000a0
        /*04b8*/ 	.short	0x010a
        /*04ba*/ 	.byte	0xff
	.zero		1


	//   ....[61]....
        /*04bc*/ 	.word	0x000032d0
        /*04c0*/ 	.word	0x00000000
        /*04c4*/ 	.word	0x00000090
        /*04c8*/ 	.short	0x010a
        /*04ca*/ 	.byte	0xff
	.zero		1


	//   ....[62]....
        /*04cc*/ 	.word	0x000033e0
        /*04d0*/ 	.word	0x00000003
        /*04d4*/ 	.word	0x00000000
        /*04d8*/ 	.short	0x0101
        /*04da*/ 	.byte	0xff
	.zero		1


	//   ....[63]....
        /*04dc*/ 	.word	0x000033f0
        /*04e0*/ 	.word	0x000000ff
        /*04e4*/ 	.word	0x00000000
        /*04e8*/ 	.short	0x010a
        /*04ea*/ 	.byte	0x05
	.zero		1


	//   ....[64]....
        /*04ec*/ 	.word	0x00003460
        /*04f0*/ 	.word	0x000000ff
        /*04f4*/ 	.word	0x000000d0
        /*04f8*/ 	.short	0x010a
        /*04fa*/ 	.byte	0x0e
	.zero		1


	//   ....[65]....
        /*04fc*/ 	.word	0x00003530
        /*0500*/ 	.word	0x000000ff
        /*0504*/ 	.word	0x00000000
        /*0508*/ 	.short	0x010a
        /*050a*/ 	.byte	0x13
	.zero		1


	//   ....[66]....
        /*050c*/ 	.word	0x00003660
        /*0510*/ 	.word	0x000000ff
        /*0514*/ 	.word	0x00000000
        /*0518*/ 	.short	0x010a
        /*051a*/ 	.byte	0x24
	.zero		1


	//   ....[67]....
        /*051c*/ 	.word	0x00003a40
        /*0520*/ 	.word	0x000000ff
        /*0524*/ 	.word	0x00000000
        /*0528*/ 	.short	0x010a
        /*052a*/ 	.byte	0x05
	.zero		1


	//   ....[68]....
        /*052c*/ 	.word	0x00003ad0
        /*0530*/ 	.word	0x000000ff
        /*0534*/ 	.word	0x00000000
        /*0538*/ 	.short	0x010a
        /*053a*/ 	.byte	0x05
	.zero		1


	//   ....[69]....
        /*053c*/ 	.word	0x00003b60
        /*0540*/ 	.word	0x000000ff
        /*0544*/ 	.word	0x00000000
        /*0548*/ 	.short	0x010a
        /*054a*/ 	.byte	0x05
	.zero		1


	//   ....[70]....
        /*054c*/ 	.word	0x00003bf0
        /*0550*/ 	.word	0x000000ff
        /*0554*/ 	.word	0x00000000
        /*0558*/ 	.short	0x010a
        /*055a*/ 	.byte	0x06
	.zero		1


	//   ....[71]....
        /*055c*/ 	.word	0x00004040
        /*0560*/ 	.word	0x00000000
        /*0564*/ 	.word	0x00000090
        /*0568*/ 	.short	0x010a
        /*056a*/ 	.byte	0xff
	.zero		1


	//   ....[72]....
        /*056c*/ 	.word	0x00004130
        /*0570*/ 	.word	0x00000000
        /*0574*/ 	.word	0x00000000
        /*0578*/ 	.short	0x0101
        /*057a*/ 	.byte	0xff
	.zero		1


	//   ....[73]....
        /*057c*/ 	.word	0x00004450
        /*0580*/ 	.word	0x000000ff
        /*0584*/ 	.word	0x00000088
        /*0588*/ 	.short	0x010a
        /*058a*/ 	.byte	0x07
	.zero		1


	//   ....[74]....
        /*058c*/ 	.word	0x000045d0
        /*0590*/ 	.word	0x000000ff
        /*0594*/ 	.word	0x00000078
        /*0598*/ 	.short	0x010a
        /*059a*/ 	.byte	0x07
	.zero		1


	//   ....[75]....
        /*059c*/ 	.word	0x000049d0
        /*05a0*/ 	.word	0x000000ff
        /*05a4*/ 	.word	0x00000070
        /*05a8*/ 	.short	0x010b
        /*05aa*/ 	.byte	0x07
	.zero		1


	//   ....[76]....
        /*05ac*/ 	.word	0x000049f0
        /*05b0*/ 	.word	0x000000ff
        /*05b4*/ 	.word	0x00000000
        /*05b8*/ 	.short	0x0101
        /*05ba*/ 	.byte	0x25
	.zero		1


	//   ....[77]....
        /*05bc*/ 	.word	0x00004a30
        /*05c0*/ 	.word	0x00000000
        /*05c4*/ 	.word	0x00000078
        /*05c8*/ 	.short	0x010a
        /*05ca*/ 	.byte	0xff
	.zero		1


	//   ....[78]....
        /*05cc*/ 	.word	0x00004cd0
        /*05d0*/ 	.word	0x00000000
        /*05d4*/ 	.word	0x00000090
        /*05d8*/ 	.short	0x010a
        /*05da*/ 	.byte	0xff
	.zero		1


	//   ....[79]....
        /*05dc*/ 	.word	0x00004da0
        /*05e0*/ 	.word	0x00000000
        /*05e4*/ 	.word	0x00000000
        /*05e8*/ 	.short	0x0101
        /*05ea*/ 	.byte	0xff
	.zero		1


	//   ....[80]....
        /*05ec*/ 	.word	0x00005450
        /*05f0*/ 	.word	0x000000ff
        /*05f4*/ 	.word	0x00000070
        /*05f8*/ 	.short	0x010a
        /*05fa*/ 	.byte	0x2e
	.zero		1


	//   ....[81]....
        /*05fc*/ 	.word	0x000054c0
        /*0600*/ 	.word	0x000000ff
        /*0604*/ 	.word	0x000000b0
        /*0608*/ 	.short	0x010a
        /*060a*/ 	.byte	0x32
	.zero		1


	//   ....[82]....
        /*060c*/ 	.word	0x00005570
        /*0610*/ 	.word	0x000000ff
        /*0614*/ 	.word	0x00000070
        /*0618*/ 	.short	0x010a
        /*061a*/ 	.byte	0x2e
	.zero		1


	//   ....[83]....
        /*061c*/ 	.word	0x00005730
        /*0620*/ 	.word	0x000000ff
        /*0624*/ 	.word	0x00000000
        /*0628*/ 	.short	0x0101
        /*062a*/ 	.byte	0x04
	.zero		1


	//   ....[84]....
        /*062c*/ 	.word	0x00005750
        /*0630*/ 	.word	0x000000ff
        /*0634*/ 	.word	0x000000b0
        /*0638*/ 	.short	0x010a
        /*063a*/ 	.byte	0x32
	.zero		1


	//   ....[85]....
        /*063c*/ 	.word	0x00006170
        /*0640*/ 	.word	0x000000ff
        /*0644*/ 	.word	0x00000000
        /*0648*/ 	.short	0x0101
        /*064a*/ 	.byte	0x05
	.zero		1


	//   ....[86]....
        /*064c*/ 	.word	0x00006640
        /*0650*/ 	.word	0x00000003
        /*0654*/ 	.word	0x00000100
        /*0658*/ 	.short	0x010a
        /*065a*/ 	.byte	0xff
	.zero		1


	//   ....[87]....
        /*065c*/ 	.word	0x000066a0
        /*0660*/ 	.word	0x00000002
        /*0664*/ 	.word	0x00000038
        /*0668*/ 	.short	0x010a
        /*066a*/ 	.byte	0xff
	.zero		1


	//   ....[88]....
        /*066c*/ 	.word	0x00006700
        /*0670*/ 	.word	0x00000002
        /*0674*/ 	.word	0x00000038
        /*0678*/ 	.short	0x010a
        /*067a*/ 	.byte	0xff
	.zero		1


	//   ....[89]....
        /*067c*/ 	.word	0x00006750
        /*0680*/ 	.word	0x00000002
        /*0684*/ 	.word	0x00000090
        /*0688*/ 	.short	0x010a
        /*068a*/ 	.byte	0xff
	.zero		1


	//   ....[90]....
        /*068c*/ 	.word	0x000067b0
        /*0690*/ 	.word	0x00000000
        /*0694*/ 	.word	0x00000000
        /*0698*/ 	.short	0x010a
        /*069a*/ 	.byte	0xff
	.zero		1


	//   ....[91]....
        /*069c*/ 	.word	0x00006810
        /*06a0*/ 	.word	0x00000000
        /*06a4*/ 	.word	0x00000000
        /*06a8*/ 	.short	0x010a
        /*06aa*/ 	.byte	0xff
	.zero		1


	//   ....[92]....
        /*06ac*/ 	.word	0x00006870
        /*06b0*/ 	.word	0x00000000
        /*06b4*/ 	.word	0x00000000
        /*06b8*/ 	.short	0x010a
        /*06ba*/ 	.byte	0xff
	.zero		1


	//   ....[93]....
        /*06bc*/ 	.word	0x000068d0
        /*06c0*/ 	.word	0x00000000
        /*06c4*/ 	.word	0x00000000
        /*06c8*/ 	.short	0x010a
        /*06ca*/ 	.byte	0xff
	.zero		1


	//   ....[94]....
        /*06cc*/ 	.word	0x00006930
        /*06d0*/ 	.word	0x00000000
        /*06d4*/ 	.word	0x00000000
        /*06d8*/ 	.short	0x010a
        /*06da*/ 	.byte	0xff
	.zero		1


	//   ....[95]....
        /*06dc*/ 	.word	0x00006990
        /*06e0*/ 	.word	0x00000000
        /*06e4*/ 	.word	0x00000000
        /*06e8*/ 	.short	0x010a
        /*06ea*/ 	.byte	0xff
	.zero		1


	//   ....[96]....
        /*06ec*/ 	.word	0x000069e0
        /*06f0*/ 	.word	0x00000000
        /*06f4*/ 	.word	0x000000f0
        /*06f8*/ 	.short	0x010a
        /*06fa*/ 	.byte	0xff
	.zero		1


	//   ....[97]....
        /*06fc*/ 	.word	0x00006a40
        /*0700*/ 	.word	0x00000000
        /*0704*/ 	.word	0x000000a0
        /*0708*/ 	.short	0x010a
        /*070a*/ 	.byte	0xff
	.zero		1


	//   ....[98]....
        /*070c*/ 	.word	0x00006a90
        /*0710*/ 	.word	0x00000000
        /*0714*/ 	.word	0x00000090
        /*0718*/ 	.short	0x010a
        /*071a*/ 	.byte	0xff
	.zero		1


	//   ....[99]....
        /*071c*/ 	.word	0x00006af0
        /*0720*/ 	.word	0x00000000
        /*0724*/ 	.word	0x000000a0
        /*0728*/ 	.short	0x010a
        /*072a*/ 	.byte	0xff
	.zero		1


	//   ....[100]....
        /*072c*/ 	.word	0x00006b40
        /*0730*/ 	.word	0x00000000
        /*0734*/ 	.word	0x00000090
        /*0738*/ 	.short	0x010a
        /*073a*/ 	.byte	0xff
	.zero		1


	//   ....[101]....
        /*073c*/ 	.word	0x00006ba0
        /*0740*/ 	.word	0x00000003
        /*0744*/ 	.word	0x000000d0
        /*0748*/ 	.short	0x010a
        /*074a*/ 	.byte	0xff
	.zero		1


	//   ....[102]....
        /*074c*/ 	.word	0x00006c00
        /*0750*/ 	.word	0x00000000
        /*0754*/ 	.word	0x00000000
        /*0758*/ 	.short	0x010a
        /*075a*/ 	.byte	0xff
	.zero		1


	//   ....[103]....
        /*075c*/ 	.word	0x00006c60
        /*0760*/ 	.word	0x00000000
        /*0764*/ 	.word	0x00000000
        /*0768*/ 	.short	0x010a
        /*076a*/ 	.byte	0xff
	.zero		1


	//   ....[104]....
        /*076c*/ 	.word	0x00006cc0
        /*0770*/ 	.word	0x00000000
        /*0774*/ 	.word	0x00000000
        /*0778*/ 	.short	0x010a
        /*077a*/ 	.byte	0xff
	.zero		1


	//   ....[105]....
        /*077c*/ 	.word	0x00006d20
        /*0780*/ 	.word	0x00000000
        /*0784*/ 	.word	0x00000000
        /*0788*/ 	.short	0x010a
        /*078a*/ 	.byte	0xff
	.zero		1


	//   ....[106]....
        /*078c*/ 	.word	0x00006d80
        /*0790*/ 	.word	0x00000000
        /*0794*/ 	.word	0x00000000
        /*0798*/ 	.short	0x010a
        /*079a*/ 	.byte	0xff
	.zero		1


	//   ....[107]....
        /*079c*/ 	.word	0x00006dd0
        /*07a0*/ 	.word	0x00000000
        /*07a4*/ 	.word	0x00000090
        /*07a8*/ 	.short	0x010a
        /*07aa*/ 	.byte	0xff
	.zero		1


	//   ....[108]....
        /*07ac*/ 	.word	0x00006e30
        /*07b0*/ 	.word	0x00000000
        /*07b4*/ 	.word	0x00000088
        /*07b8*/ 	.short	0x010a
        /*07ba*/ 	.byte	0xff
	.zero		1


	//   ....[109]....
        /*07bc*/ 	.word	0x00006e90
        /*07c0*/ 	.word	0x00000000
        /*07c4*/ 	.word	0x00000078
        /*07c8*/ 	.short	0x010a
        /*07ca*/ 	.byte	0xff
	.zero		1


	//   ....[110]....
        /*07cc*/ 	.word	0x00006ee0
        /*07d0*/ 	.word	0x00000000
        /*07d4*/ 	.word	0x00000090
        /*07d8*/ 	.short	0x010a
        /*07da*/ 	.byte	0xff
	.zero		1


	//   ....[111]....
        /*07dc*/ 	.word	0x00006f40
        /*07e0*/ 	.word	0x00000000
        /*07e4*/ 	.word	0x00000070
        /*07e8*/ 	.short	0x010a
        /*07ea*/ 	.byte	0xff
	.zero		1


	//   ....[112]....
        /*07ec*/ 	.word	0x00006fa0
        /*07f0*/ 	.word	0x00000003
        /*07f4*/ 	.word	0x000000b0
        /*07f8*/ 	.short	0x010a
        /*07fa*/ 	.byte	0xff
	.zero		1


	//----- nvinfo : EIATTR_NUM_MBARRIERS
	.align		4
.L_44:
        /*07fc*/ 	.byte	0x03, 0x38
        /*07fe*/ 	.short	0x0022


	//----- nvinfo : EIATTR_EXIT_INSTR_OFFSETS
	.align		4
        /*0800*/ 	.byte	0x04, 0x1c
        /*0802*/ 	.short	(.L_46 - .L_45)


	//   ....[0]....
.L_45:
        /*0804*/ 	.word	0x000027f0


	//   ....[1]....
        /*0808*/ 	.word	0x00002ce0


	//   ....[2]....
        /*080c*/ 	.word	0x00002d40


	//   ....[3]....
        /*0810*/ 	.word	0x00003e50


	//   ....[4]....
        /*0814*/ 	.word	0x00004a60


	//   ....[5]....
        /*0818*/ 	.word	0x00004aa0


	//   ....[6]....
        /*081c*/ 	.word	0x00006630


	//----- nvinfo : EIATTR_MAX_THREADS
	.align		4
.L_46:
        /*0820*/ 	.byte	0x04, 0x05
        /*0822*/ 	.short	(.L_48 - .L_47)
.L_47:
        /*0824*/ 	.word	0x00000100
        /*0828*/ 	.word	0x00000001
        /*082c*/ 	.word	0x00000001


	//----- nvinfo : EIATTR_CRS_STACK_SIZE
	.align		4
.L_48:
        /*0830*/ 	.byte	0x04, 0x1e
        /*0832*/ 	.short	(.L_50 - .L_49)
.L_49:
        /*0834*/ 	.word	0x00000000


	//----- nvinfo : EIATTR_CBANK_PARAM_SIZE
	.align		4
.L_50:
        /*0838*/ 	.byte	0x03, 0x19
        /*083a*/ 	.short	0x0800


	//----- nvinfo : EIATTR_PARAM_CBANK
	.align		4
        /*083c*/ 	.byte	0x04, 0x0a
        /*083e*/ 	.short	(.L_52 - .L_51)
	.align		4
.L_51:
        /*0840*/ 	.word	index@(.nv.constant0._ZN7cutlass13device_kernelINS_4gemm6kernel13GemmUniversalIN4cute5tupleIJiiiiEEENS1_10collective13CollectiveMmaINS1_35MainloopSm100TmaUmmaWarpSpecializedILi7ELi2ELi4ENS5_IJNS4_1CILi1EEESB_SB_EEEEENS5_IJNSA_ILi64EEENSA_ILi48EEENSA_ILi256EEEEEEaNS5_IJlSB_lEEEaSI_NS4_8TiledMMAINS4_8MMA_AtomIJNS4_15SM100_MMA_S8_SSIaaiLi64ELi48ELNS4_4UMMA5MajorE0ELSN_0ELNSM_8SaturateE0EEEEEENS4_6LayoutISC_NS5_IJNSA_ILi0EEESS_SS_EEEEENS5_IJNS4_10UnderscoreESV_SV_EEEEENS4_13SM90_TMA_LOADENS4_14ComposedLayoutINS4_7SwizzleILi3ELi4ELi3EEENS4_18smem_ptr_flag_bitsILi8EEENSR_INS5_IJNSA_ILi8EEENSA_ILi128EEEEEENS5_IJS15_SB_EEEEEEEvNS4_8identityESY_S19_vS1A_EENS_8epilogue10collective18CollectiveEpilogueINS1C_23Sm100TmaWarpSpecializedILi1ELi1ELi24ELb0ELb0EEEJSH_NS5_IJNSR_ISE_SB_EENSR_ISF_SB_EEEEEaSI_aSI_NS1C_6fusion15FusionCallbacksIS1G_NS1K_17LinearCombinationIaiaiLNS_15FloatRoundStyleE2EEESH_S1J_JEEENS4_5SM1004TMEM4LOAD25SM100_TMEM_LOAD_16dp32b8xESY_NSZ_INS10_ILi0ELi4ELi3EEES13_NSR_INS5_IJS14_NSA_ILi16EEEEEENS5_IJS1V_SB_EEEEEEENS4_39AutoVectorizingCopyWithAssumedAlignmentILi128EEENS4_14SM90_TMA_STOREES1Z_S21_S21_EEEvvEEEEvNT_6ParamsE)
        /*0844*/ 	.short	0x0380
        /*0846*/ 	.short	0x0800


	//----- nvinfo : EIATTR_SW_WAR
	.align		4
.L_52:
        /*0848*/ 	.byte	0x04, 0x36
        /*084a*/ 	.short	(.L_54 - .L_53)
.L_53:
        /*084c*/ 	.word	0x00000008
.L_54:


//--------------------- .nv.callgraph             --------------------------
	.section	.nv.callgraph,"",@"SHT_CUDA_CALLGRAPH"
	.align	4
	.sectionentsize	8
	.align		4
        /*0000*/ 	.word	0x00000000
	.align		4
        /*0004*/ 	.word	0xffffffff
	.align		4
        /*0008*/ 	.word	index@(_ZN7cutlass13device_kernelINS_4gemm6kernel13GemmUniversalIN4cute5tupleIJiiiiEEENS1_10collective13CollectiveMmaINS1_35MainloopSm100TmaUmmaWarpSpecializedILi7ELi2ELi4ENS5_IJNS4_1CILi1EEESB_SB_EEEEENS5_IJNSA_ILi64EEENSA_ILi48EEENSA_ILi256EEEEEEaNS5_IJlSB_lEEEaSI_NS4_8TiledMMAINS4_8MMA_AtomIJNS4_15SM100_MMA_S8_SSIaaiLi64ELi48ELNS4_4UMMA5MajorE0ELSN_0ELNSM_8SaturateE0EEEEEENS4_6LayoutISC_NS5_IJNSA_ILi0EEESS_SS_EEEEENS5_IJNS4_10UnderscoreESV_SV_EEEEENS4_13SM90_TMA_LOADENS4_14ComposedLayoutINS4_7SwizzleILi3ELi4ELi3EEENS4_18smem_ptr_flag_bitsILi8EEENSR_INS5_IJNSA_ILi8EEENSA_ILi128EEEEEENS5_IJS15_SB_EEEEEEEvNS4_8identityESY_S19_vS1A_EENS_8epilogue10collective18CollectiveEpilogueINS1C_23Sm100TmaWarpSpecializedILi1ELi1ELi24ELb0ELb0EEEJSH_NS5_IJNSR_ISE_SB_EENSR_ISF_SB_EEEEEaSI_aSI_NS1C_6fusion15FusionCallbacksIS1G_NS1K_17LinearCombinationIaiaiLNS_15FloatRoundStyleE2EEESH_S1J_JEEENS4_5SM1004TMEM4LOAD25SM100_TMEM_LOAD_16dp32b8xESY_NSZ_INS10_ILi0ELi4ELi3EEES13_NSR_INS5_IJS14_NSA_ILi16EEEEEENS5_IJS1V_SB_EEEEEEENS4_39AutoVectorizingCopyWithAssumedAlignmentILi128EEENS4_14SM90_TMA_STOREES1Z_S21_S21_EEEvvEEEEvNT_6ParamsE)
	.align		4
        /*000c*/ 	.word	index@(__assertfail)
	.align		4
        /*0010*/ 	.word	0x00000000
	.align		4
        /*0014*/ 	.word	0xfffffffe
	.align		4
        /*0018*/ 	.word	0x00000000
	.align		4
        /*001c*/ 	.word	0xfffffffd
	.align		4
        /*0020*/ 	.word	0x00000000
	.align		4
        /*0024*/ 	.word	0xfffffffc


//--------------------- .nv.constant4             --------------------------
	.section	.nv.constant4,"a",@progbits
	.align	8
	.align		8
.nv.constant4:
        /*0000*/ 	.dword	__assertfail
	.align		8
        /*0008*/ 	.dword	__unnamed_1
	.align		8
        /*0010*/ 	.dword	_ZN40_INTERNAL_c09f96fb_4_k_cu_27f4b8c9_356584cuda3std3__45__cpo5beginE
	.align		8
        /*0018*/ 	.dword	_ZN40_INTERNAL_c09f96fb_4_k_cu_27f4b8c9_356584cuda3std3__45__cpo3endE
	.align		8
        /*0020*/ 	.dword	_ZN40_INTERNAL_c09f96fb_4_k_cu_27f4b8c9_356584cuda3std3__45__cpo6cbeginE
	.align		8
        /*0028*/ 	.dword	_ZN40_INTERNAL_c09f96fb_4_k_cu_27f4b8c9_356584cuda3std3__45__cpo4cendE
	.align		8
        /*0030*/ 	.dword	_ZN40_INTERNAL_c09f96fb_4_k_cu_27f4b8c9_356584cuda3std3__442_GLOBAL__N__c09f96fb_4_k_cu_27f4b8c9_356586ignoreE
	.align		8
        /*0038*/ 	.dword	_ZN40_INTERNAL_c09f96fb_4_k_cu_27f4b8c9_356584cuda3std3__419piecewise_constructE
	.align		8
        /*0040*/ 	.dword	_ZN40_INTERNAL_c09f96fb_4_k_cu_27f4b8c9_356584cuda3std3__48in_placeE
	.align		8
        /*0048*/ 	.dword	_ZN40_INTERNAL_c09f96fb_4_k_cu_27f4b8c9_356584cuda3std6ranges3__45__cpo4swapE
	.align		8
        /*0050*/ 	.dword	_ZN40_INTERNAL_c09f96fb_4_k_cu_27f4b8c9_356584cuda3std6ranges3__45__cpo9iter_moveE
	.align		8
        /*0058*/ 	.dword	_ZN40_INTERNAL_c09f96fb_4_k_cu_27f4b8c9_356584cute7productE
	.align		8
        /*0060*/ 	.dword	_ZN40_INTERNAL_c09f96fb_4_k_cu_27f4b8c9_356584cute1_E
	.align		8
        /*0068*/ 	.dword	$str$25
	.align		8
        /*0070*/ 	.dword	$str$26


//--------------------- .text._ZN7cutlass13device_kernelINS_4gemm6kernel13GemmUniversalIN4cute5tupleIJiiiiEEENS1_10collective13CollectiveMmaINS1_35MainloopSm100TmaUmmaWarpSpecializedILi7ELi2ELi4ENS5_IJNS4_1CILi1EEESB_SB_EEEEENS5_IJNSA_ILi64EEENSA_ILi48EEENSA_ILi256EEEEEEaNS5_IJlSB_lEEEaSI_NS4_8TiledMMAINS4_8MMA_AtomIJNS4_15SM100_MMA_S8_SSIaaiLi64ELi48ELNS4_4UMMA5MajorE0ELSN_0ELNSM_8SaturateE0EEEEEENS4_6LayoutISC_NS5_IJNSA_ILi0EEESS_SS_EEEEENS5_IJNS4_10UnderscoreESV_SV_EEEEENS4_13SM90_TMA_LOADENS4_14ComposedLayoutINS4_7SwizzleILi3ELi4ELi3EEENS4_18smem_ptr_flag_bitsILi8EEENSR_INS5_IJNSA_ILi8EEENSA_ILi128EEEEEENS5_IJS15_SB_EEEEEEEvNS4_8identityESY_S19_vS1A_EENS_8epilogue10collective18CollectiveEpilogueINS1C_23Sm100TmaWarpSpecializedILi1ELi1ELi24ELb0ELb0EEEJSH_NS5_IJNSR_ISE_SB_EENSR_ISF_SB_EEEEEaSI_aSI_NS1C_6fusion15FusionCallbacksIS1G_NS1K_17LinearCombinationIaiaiLNS_15FloatRoundStyleE2EEESH_S1J_JEEENS4_5SM1004TMEM4LOAD25SM100_TMEM_LOAD_16dp32b8xESY_NSZ_INS10_ILi0ELi4ELi3EEES13_NSR_INS5_IJS14_NSA_ILi16EEEEEENS5_IJS1V_SB_EEEEEEENS4_39AutoVectorizingCopyWithAssumedAlignmentILi128EEENS4_14SM90_TMA_STOREES1Z_S21_S21_EEEvvEEEEvNT_6ParamsE --------------------------
	.section	.text._ZN7cutlass13device_kernelINS_4gemm6kernel13GemmUniversalIN4cute5tupleIJiiiiEEENS1_10collective13CollectiveMmaINS1_35MainloopSm100TmaUmmaWarpSpecializedILi7ELi2ELi4ENS5_IJNS4_1CILi1EEESB_SB_EEEEENS5_IJNSA_ILi64EEENSA_ILi48EEENSA_ILi256EEEEEEaNS5_IJlSB_lEEEaSI_NS4_8TiledMMAINS4_8MMA_AtomIJNS4_15SM100_MMA_S8_SSIaaiLi64ELi48ELNS4_4UMMA5MajorE0ELSN_0ELNSM_8SaturateE0EEEEEENS4_6LayoutISC_NS5_IJNSA_ILi0EEESS_SS_EEEEENS5_IJNS4_10UnderscoreESV_SV_EEEEENS4_13SM90_TMA_LOADENS4_14ComposedLayoutINS4_7SwizzleILi3ELi4ELi3EEENS4_18smem_ptr_flag_bitsILi8EEENSR_INS5_IJNSA_ILi8EEENSA_ILi128EEEEEENS5_IJS15_SB_EEEEEEEvNS4_8identityESY_S19_vS1A_EENS_8epilogue10collective18CollectiveEpilogueINS1C_23Sm100TmaWarpSpecializedILi1ELi1ELi24ELb0ELb0EEEJSH_NS5_IJNSR_ISE_SB_EENSR_ISF_SB_EEEEEaSI_aSI_NS1C_6fusion15FusionCallbacksIS1G_NS1K_17LinearCombinationIaiaiLNS_15FloatRoundStyleE2EEESH_S1J_JEEENS4_5SM1004TMEM4LOAD25SM100_TMEM_LOAD_16dp32b8xESY_NSZ_INS10_ILi0ELi4ELi3EEES13_NSR_INS5_IJS14_NSA_ILi16EEEEEENS5_IJS1V_SB_EEEEEEENS4_39AutoVectorizingCopyWithAssumedAlignmentILi128EEENS4_14SM90_TMA_STOREES1Z_S21_S21_EEEvvEEEEvNT_6ParamsE,"ax",@progbits
	.align	128
.text._ZN7cutlass13device_kernelINS_4gemm6kernel13GemmUniversalIN4cute5tupleIJiiiiEEENS1_10collective13CollectiveMmaINS1_35MainloopSm100TmaUmmaWarpSpecializedILi7ELi2ELi4ENS5_IJNS4_1CILi1EEESB_SB_EEEEENS5_IJNSA_ILi64EEENSA_ILi48EEENSA_ILi256EEEEEEaNS5_IJlSB_lEEEaSI_NS4_8TiledMMAINS4_8MMA_AtomIJNS4_15SM100_MMA_S8_SSIaaiLi64ELi48ELNS4_4UMMA5MajorE0ELSN_0ELNSM_8SaturateE0EEEEEENS4_6LayoutISC_NS5_IJNSA_ILi0EEESS_SS_EEEEENS5_IJNS4_10UnderscoreESV_SV_EEEEENS4_13SM90_TMA_LOADENS4_14ComposedLayoutINS4_7SwizzleILi3ELi4ELi3EEENS4_18smem_ptr_flag_bitsILi8EEENSR_INS5_IJNSA_ILi8EEENSA_ILi128EEEEEENS5_IJS15_SB_EEEEEEEvNS4_8identityESY_S19_vS1A_EENS_8epilogue10collective18CollectiveEpilogueINS1C_23Sm100TmaWarpSpecializedILi1ELi1ELi24ELb0ELb0EEEJSH_NS5_IJNSR_ISE_SB_EENSR_ISF_SB_EEEEEaSI_aSI_NS1C_6fusion15FusionCallbacksIS1G_NS1K_17LinearCombinationIaiaiLNS_15FloatRoundStyleE2EEESH_S1J_JEEENS4_5SM1004TMEM4LOAD25SM100_TMEM_LOAD_16dp32b8xESY_NSZ_INS10_ILi0ELi4ELi3EEES13_NSR_INS5_IJS14_NSA_ILi16EEEEEENS5_IJS1V_SB_EEEEEEENS4_39AutoVectorizingCopyWithAssumedAlignmentILi128EEENS4_14SM90_TMA_STOREES1Z_S21_S21_EEEvvEEEEvNT_6ParamsE:
        .type           _ZN7cutlass13device_kernelINS_4gemm6kernel13GemmUniversalIN4cute5tupleIJiiiiEEENS1_10collective13CollectiveMmaINS1_35MainloopSm100TmaUmmaWarpSpecializedILi7ELi2ELi4ENS5_IJNS4_1CILi1EEESB_SB_EEEEENS5_IJNSA_ILi64EEENSA_ILi48EEENSA_ILi256EEEEEEaNS5_IJlSB_lEEEaSI_NS4_8TiledMMAINS4_8MMA_AtomIJNS4_15SM100_MMA_S8_SSIaaiLi64ELi48ELNS4_4UMMA5MajorE0ELSN_0ELNSM_8SaturateE0EEEEEENS4_6LayoutISC_NS5_IJNSA_ILi0EEESS_SS_EEEEENS5_IJNS4_10UnderscoreESV_SV_EEEEENS4_13SM90_TMA_LOADENS4_14ComposedLayoutINS4_7SwizzleILi3ELi4ELi3EEENS4_18smem_ptr_flag_bitsILi8EEENSR_INS5_IJNSA_ILi8EEENSA_ILi128EEEEEENS5_IJS15_SB_EEEEEEEvNS4_8identityESY_S19_vS1A_EENS_8epilogue10collective18CollectiveEpilogueINS1C_23Sm100TmaWarpSpecializedILi1ELi1ELi24ELb0ELb0EEEJSH_NS5_IJNSR_ISE_SB_EENSR_ISF_SB_EEEEEaSI_aSI_NS1C_6fusion15FusionCallbacksIS1G_NS1K_17LinearCombinationIaiaiLNS_15FloatRoundStyleE2EEESH_S1J_JEEENS4_5SM1004TMEM4LOAD25SM100_TMEM_LOAD_16dp32b8xESY_NSZ_INS10_ILi0ELi4ELi3EEES13_NSR_INS5_IJS14_NSA_ILi16EEEEEENS5_IJS1V_SB_EEEEEEENS4_39AutoVectorizingCopyWithAssumedAlignmentILi128EEENS4_14SM90_TMA_STOREES1Z_S21_S21_EEEvvEEEEvNT_6ParamsE,@function
        .size           _ZN7cutlass13device_kernelINS_4gemm6kernel13GemmUniversalIN4cute5tupleIJiiiiEEENS1_10collective13CollectiveMmaINS1_35MainloopSm100TmaUmmaWarpSpecializedILi7ELi2ELi4ENS5_IJNS4_1CILi1EEESB_SB_EEEEENS5_IJNSA_ILi64EEENSA_ILi48EEENSA_ILi256EEEEEEaNS5_IJlSB_lEEEaSI_NS4_8TiledMMAINS4_8MMA_AtomIJNS4_15SM100_MMA_S8_SSIaaiLi64ELi48ELNS4_4UMMA5MajorE0ELSN_0ELNSM_8SaturateE0EEEEEENS4_6LayoutISC_NS5_IJNSA_ILi0EEESS_SS_EEEEENS5_IJNS4_10UnderscoreESV_SV_EEEEENS4_13SM90_TMA_LOADENS4_14ComposedLayoutINS4_7SwizzleILi3ELi4ELi3EEENS4_18smem_ptr_flag_bitsILi8EEENSR_INS5_IJNSA_ILi8EEENSA_ILi128EEEEEENS5_IJS15_SB_EEEEEEEvNS4_8identityESY_S19_vS1A_EENS_8epilogue10collective18CollectiveEpilogueINS1C_23Sm100TmaWarpSpecializedILi1ELi1ELi24ELb0ELb0EEEJSH_NS5_IJNSR_ISE_SB_EENSR_ISF_SB_EEEEEaSI_aSI_NS1C_6fusion15FusionCallbacksIS1G_NS1K_17LinearCombinationIaiaiLNS_15FloatRoundStyleE2EEESH_S1J_JEEENS4_5SM1004TMEM4LOAD25SM100_TMEM_LOAD_16dp32b8xESY_NSZ_INS10_ILi0ELi4ELi3EEES13_NSR_INS5_IJS14_NSA_ILi16EEEEEENS5_IJS1V_SB_EEEEEEENS4_39AutoVectorizingCopyWithAssumedAlignmentILi128EEENS4_14SM90_TMA_STOREES1Z_S21_S21_EEEvvEEEEvNT_6ParamsE,(.L_x_136 - _ZN7cutlass13device_kernelINS_4gemm6kernel13GemmUniversalIN4cute5tupleIJiiiiEEENS1_10collective13CollectiveMmaINS1_35MainloopSm100TmaUmmaWarpSpecializedILi7ELi2ELi4ENS5_IJNS4_1CILi1EEESB_SB_EEEEENS5_IJNSA_ILi64EEENSA_ILi48EEENSA_ILi256EEEEEEaNS5_IJlSB_lEEEaSI_NS4_8TiledMMAINS4_8MMA_AtomIJNS4_15SM100_MMA_S8_SSIaaiLi64ELi48ELNS4_4UMMA5MajorE0ELSN_0ELNSM_8SaturateE0EEEEEENS4_6LayoutISC_NS5_IJNSA_ILi0EEESS_SS_EEEEENS5_IJNS4_10UnderscoreESV_SV_EEEEENS4_13SM90_TMA_LOADENS4_14ComposedLayoutINS4_7SwizzleILi3ELi4ELi3EEENS4_18smem_ptr_flag_bitsILi8EEENSR_INS5_IJNSA_ILi8EEENSA_ILi128EEEEEENS5_IJS15_SB_EEEEEEEvNS4_8identityESY_S19_vS1A_EENS_8epilogue10collective18CollectiveEpilogueINS1C_23Sm100TmaWarpSpecializedILi1ELi1ELi24ELb0ELb0EEEJSH_NS5_IJNSR_ISE_SB_EENSR_ISF_SB_EEEEEaSI_aSI_NS1C_6fusion15FusionCallbacksIS1G_NS1K_17LinearCombinationIaiaiLNS_15FloatRoundStyleE2EEESH_S1J_JEEENS4_5SM1004TMEM4LOAD25SM100_TMEM_LOAD_16dp32b8xESY_NSZ_INS10_ILi0ELi4ELi3EEES13_NSR_INS5_IJS14_NSA_ILi16EEEEEENS5_IJS1V_SB_EEEEEEENS4_39AutoVectorizingCopyWithAssumedAlignmentILi128EEENS4_14SM90_TMA_STOREES1Z_S21_S21_EEEvvEEEEvNT_6ParamsE)
        .other          _ZN7cutlass13device_kernelINS_4gemm6kernel13GemmUniversalIN4cute5tupleIJiiiiEEENS1_10collective13CollectiveMmaINS1_35MainloopSm100TmaUmmaWarpSpecializedILi7ELi2ELi4ENS5_IJNS4_1CILi1EEESB_SB_EEEEENS5_IJNSA_ILi64EEENSA_ILi48EEENSA_ILi256EEEEEEaNS5_IJlSB_lEEEaSI_NS4_8TiledMMAINS4_8MMA_AtomIJNS4_15SM100_MMA_S8_SSIaaiLi64ELi48ELNS4_4UMMA5MajorE0ELSN_0ELNSM_8SaturateE0EEEEEENS4_6LayoutISC_NS5_IJNSA_ILi0EEESS_SS_EEEEENS5_IJNS4_10UnderscoreESV_SV_EEEEENS4_13SM90_TMA_LOADENS4_14ComposedLayoutINS4_7SwizzleILi3ELi4ELi3EEENS4_18smem_ptr_flag_bitsILi8EEENSR_INS5_IJNSA_ILi8EEENSA_ILi128EEEEEENS5_IJS15_SB_EEEEEEEvNS4_8identityESY_S19_vS1A_EENS_8epilogue10collective18CollectiveEpilogueINS1C_23Sm100TmaWarpSpecializedILi1ELi1ELi24ELb0ELb0EEEJSH_NS5_IJNSR_ISE_SB_EENSR_ISF_SB_EEEEEaSI_aSI_NS1C_6fusion15FusionCallbacksIS1G_NS1K_17LinearCombinationIaiaiLNS_15FloatRoundStyleE2EEESH_S1J_JEEENS4_5SM1004TMEM4LOAD25SM100_TMEM_LOAD_16dp32b8xESY_NSZ_INS10_ILi0ELi4ELi3EEES13_NSR_INS5_IJS14_NSA_ILi16EEEEEENS5_IJS1V_SB_EEEEEEENS4_39AutoVectorizingCopyWithAssumedAlignmentILi128EEENS4_14SM90_TMA_STOREES1Z_S21_S21_EEEvvEEEEvNT_6ParamsE,@"STO_CUDA_ENTRY STV_DEFAULT"
_ZN7cutlass13device_kernelINS_4gemm6kernel13GemmUniversalIN4cute5tupleIJiiiiEEENS1_10collective13CollectiveMmaINS1_35MainloopSm100TmaUmmaWarpSpecializedILi7ELi2ELi4ENS5_IJNS4_1CILi1EEESB_SB_EEEEENS5_IJNSA_ILi64EEENSA_ILi48EEENSA_ILi256EEEEEEaNS5_IJlSB_lEEEaSI_NS4_8TiledMMAINS4_8MMA_AtomIJNS4_15SM100_MMA_S8_SSIaaiLi64ELi48ELNS4_4UMMA5MajorE0ELSN_0ELNSM_8SaturateE0EEEEEENS4_6LayoutISC_NS5_IJNSA_ILi0EEESS_SS_EEEEENS5_IJNS4_10UnderscoreESV_SV_EEEEENS4_13SM90_TMA_LOADENS4_14ComposedLayoutINS4_7SwizzleILi3ELi4ELi3EEENS4_18smem_ptr_flag_bitsILi8EEENSR_INS5_IJNSA_ILi8EEENSA_ILi128EEEEEENS5_IJS15_SB_EEEEEEEvNS4_8identityESY_S19_vS1A_EENS_8epilogue10collective18CollectiveEpilogueINS1C_23Sm100TmaWarpSpecializedILi1ELi1ELi24ELb0ELb0EEEJSH_NS5_IJNSR_ISE_SB_EENSR_ISF_SB_EEEEEaSI_aSI_NS1C_6fusion15FusionCallbacksIS1G_NS1K_17LinearCombinationIaiaiLNS_15FloatRoundStyleE2EEESH_S1J_JEEENS4_5SM1004TMEM4LOAD25SM100_TMEM_LOAD_16dp32b8xESY_NSZ_INS10_ILi0ELi4ELi3EEES13_NSR_INS5_IJS14_NSA_ILi16EEEEEENS5_IJS1V_SB_EEEEEEENS4_39AutoVectorizingCopyWithAssumedAlignmentILi128EEENS4_14SM90_TMA_STOREES1Z_S21_S21_EEEvvEEEEvNT_6ParamsE:
[----:B------:R-:W1:Y:S01]  /*0000*/  LDC R1, c[0x0][0x37c] ;  /* 0x0000df00ff017b82 */ /* 0x000e620000000800 */
[----:B------:R-:W2:Y:S01]  /*0010*/  S2R R81, SR_TID.X ;  /* 0x0000000000517919 */ /* 0x000ea20000002100 */
[----:B------:R-:W3:Y:S01]  /*0020*/  LDCU.64 UR4, c[0x0][0x890] ;  /* 0x00011200ff0477ac */ /* 0x000ee20008000a00 */
[----:B------:R-:W-:Y:S02]  /*0030*/  PRMT R70, RZ, 0x7610, R70 ;  /* 0x00007610ff467816 */ /* 0x000fe40000000046 */
[----:B------:R-:W-:Y:S01]  /*0040*/  ELECT P5, URZ, PT ;  /* 0x0000000000ff782f */ /* 0x000fe200038a0000 */
[----:B------:R-:W4:Y:S01]  /*0050*/  LDCU.64 UR44, c[0x0][0x358] ;  /* 0x00006b00ff2c77ac */ /* 0x000f220008000a00 */
[----:B---3--:R-:W-:-:S04]  /*0060*/  UISETP.NE.U32.AND UP0, UPT, UR4, URZ, UPT ;  /* 0x000000ff0400728c */ /* 0x008fc8000bf05070 */
[----:B------:R-:W-:Y:S01]  /*0070*/  UISETP.NE.AND.EX UP0, UPT, UR5, URZ, UPT, UP0 ;  /* 0x000000ff0500728c */ /* 0x000fe2000bf05300 */
[----:B--2---:R-:W-:-:S05]  /*0080*/  SHF.R.U32.HI R76, RZ, 0x5, R81 ;  /* 0x00000005ff4c7819 */ /* 0x004fca0000011651 */
[----:B------:R-:W2:Y:S02]  /*0090*/  SHFL.IDX PT, R0, R76, RZ, 0x1f ;  /* 0x00001fff4c007589 */ /* 0x000ea400000e0000 */
[----:B--2---:R-:W-:Y:S01]  /*00a0*/  R2UR UR8, R0 ;  /* 0x00000000000872ca */ /* 0x004fe200000e0000 */
[----:B-1--4-:R-:W-:-:S14]  /*00b0*/  BRA.U UP0, `(.L_x_0) ;  /* 0x00000001002c7547 */ /* 0x012fdc000b800000 */
[----:B------:R-:W1:Y:S02]  /*00c0*/  LDCU.64 UR6, c[0x0][0x888] ;  /* 0x00011100ff0677ac */ /* 0x000e640008000a00 */
[----:B-1----:R-:W-:-:S04]  /*00d0*/  UISETP.NE.U32.AND UP0, UPT, UR6, URZ, UPT ;  /* 0x000000ff0600728c */ /* 0x002fc8000bf05070 */
[----:B------:R-:W-:-:S09]  /*00e0*/  UISETP.NE.AND.EX UP0, UPT, UR7, URZ, UPT, UP0 ;  /* 0x000000ff0700728c */ /* 0x000fd2000bf05300 */
[----:B------:R-:W-:Y:S05]  /*00f0*/  BRA.U !UP0, `(.L_x_1) ;  /* 0x0000000108147547 */ /* 0x000fea000b800000 */
[----:B------:R-:W1:Y:S02]  /*0100*/  LDC.64 R2, c[0x0][0x888] ;  /* 0x00022200ff027b82 */ /* 0x000e640000000a00 */
[----:B-1----:R-:W2:Y:S01]  /*0110*/  LDG.E R0, desc[UR44][R2.64] ;  /* 0x0000002c02007981 */ /* 0x002ea2000c1e1900 */
[----:B------:R-:W-:Y:S01]  /*0120*/  HFMA2 R70, -RZ, RZ, 0, 5.9604644775390625e-08 ;  /* 0x00000001ff467431 */ /* 0x000fe200000001ff */
[----:B--2---:R-:W-:Y:S01]  /*0130*/  R2UR UR39, R0 ;  /* 0x00000000002772ca */ /* 0x004fe200000e0000 */
[----:B------:R-:W-:Y:S05]  /*0140*/  BRA `(.L_x_0) ;  /* 0x0000000000087947 */ /* 0x000fea0003800000 */
.L_x_1:
[----:B------:R-:W-:Y:S01]  /*0150*/  HFMA2 R70, -RZ, RZ, 0, 5.9604644775390625e-08 ;  /* 0x00000001ff467431 */ /* 0x000fe200000001ff */
[----:B------:R-:W1:Y:S02]  /*0160*/  LDCU UR39, c[0x0][0x880] ;  /* 0x00011000ff2777ac */ /* 0x000e640008000800 */
.L_x_0:
[----:B------:R-:W2:Y:S02]  /*0170*/  LDCU.64 UR6, c[0x0][0x8b0] ;  /* 0x00011600ff0677ac */ /* 0x000ea40008000a00 */
[----:B--2---:R-:W-:-:S04]  /*0180*/  UISETP.NE.U32.AND UP0, UPT, UR6, URZ, UPT ;  /* 0x000000ff0600728c */ /* 0x004fc8000bf05070 */
[----:B------:R-:W-:-:S09]  /*0190*/  UISETP.NE.AND.EX UP0, UPT, UR7, URZ, UPT, UP0 ;  /* 0x000000ff0700728c */ /* 0x000fd2000bf05300 */
[----:B------:R-:W-:Y:S05]  /*01a0*/  BRA.U UP0, `(.L_x_2) ;  /* 0x0000000100207547 */ /* 0x000fea000b800000 */
[----:B------:R-:W2:Y:S02]  /*01b0*/  LDCU.64 UR6, c[0x0][0x8a8] ;  /* 0x00011500ff0677ac */ /* 0x000ea40008000a00 */
[----:B--2---:R-:W-:-:S04]  /*01c0*/  UISETP.NE.U32.AND UP0, UPT, UR6, URZ, UPT ;  /* 0x000000ff0600728c */ /* 0x004fc8000bf05070 */
[----:B------:R-:W-:-:S09]  /*01d0*/  UISETP.NE.AND.EX UP0, UPT, UR7, URZ, UPT, UP0 ;  /* 0x000000ff0700728c */ /* 0x000fd2000bf05300 */
[----:B------:R-:W-:Y:S05]  /*01e0*/  BRA.U !UP0, `(.L_x_3) ;  /* 0x00000001080c7547 */ /* 0x000fea000b800000 */
[----:B------:R-:W2:Y:S02]  /*01f0*/  LDC.64 R42, c[0x0][0x8a8] ;  /* 0x00022a00ff2a7b82 */ /* 0x000ea40000000a00 */
[----:B--2---:R2:W5:Y:S01]  /*0200*/  LDG.E R42, desc[UR44][R42.64] ;  /* 0x0000002c2a2a7981 */ /* 0x004562000c1e1900 */
[----:B------:R-:W-:Y:S05]  /*0210*/  BRA `(.L_x_2) ;  /* 0x0000000000047947 */ /* 0x000fea0003800000 */
.L_x_3:
[----:B------:R-:W3:Y:S02]  /*0220*/  LDC R42, c[0x0][0x8a0] ;  /* 0x00022800ff2a7b82 */ /* 0x000ee40000000800 */
.L_x_2:
[----:B------:R-:W-:Y:S01]  /*0230*/  IMAD.U32 R0, RZ, RZ, UR8 ;  /* 0x00000008ff007e24 */ /* 0x000fe2000f8e00ff */
[----:B------:R-:W-:Y:S04]  /*0240*/  BSSY.RECONVERGENT B0, `(.L_x_4) ;  /* 0x000000c000007945 */ /* 0x000fe80003800200 */
[C---:B------:R-:W-:Y:S02]  /*0250*/  ISETP.NE.OR P1, PT, R0.reuse, 0x1, !P5 ;  /* 0x000000010000780c */ /* 0x040fe40006f25670 */
[----:B------:R-:W-:-:S11]  /*0260*/  ISETP.NE.OR P0, PT, R0, 0x3, !P5 ;  /* 0x000000030000780c */ /* 0x000fd60006f05670 */
[----:B------:R-:W-:Y:S05]  /*0270*/  @P1 BRA `(.L_x_5) ;  /* 0x0000000000201947 */ /* 0x000fea0003800000 */
[----:B------:R-:W4:Y:S02]  /*0280*/  LDCU.64 UR6, c[0x0][0x348] ;  /* 0x00006900ff0677ac */ /* 0x000f240008000a00 */
[----:B----4-:R-:W-:Y:S02]  /*0290*/  UIADD3 UR10, UP1, UPT, UR6, 0x80, URZ ;  /* 0x00000080060a7890 */ /* 0x010fe4000ff3e0ff */
[----:B------:R-:W-:Y:S02]  /*02a0*/  UIADD3 UR6, UP0, UPT, UR6, 0x180, URZ ;  /* 0x0000018006067890 */ /* 0x000fe4000ff1e0ff */
[----:B------:R-:W-:Y:S02]  /*02b0*/  UIADD3.X UR11, UPT, UPT, URZ, UR7, URZ, UP1, !UPT ;  /* 0x00000007ff0b7290 */ /* 0x000fe40008ffe4ff */
[----:B------:R-:W-:-:S07]  /*02c0*/  UIADD3.X UR7, UPT, UPT, URZ, UR7, URZ, UP0, !UPT ;  /* 0x00000007ff077290 */ /* 0x000fce00087fe4ff */
[----:B------:R4:W-:Y:S02]  /*02d0*/  UTMACCTL.PF [UR10] ;  /* 0x000000000a0079b9 */ /* 0x0009e40008040000 */
[----:B------:R4:W-:Y:S02]  /*02e0*/  UTMACCTL.PF [UR6] ;  /* 0x00000000060079b9 */ /* 0x0009e40008040000 */
[----:B----4-:R-:W-:Y:S01]  /*02f0*/  NOP ;  /* 0x0000000000007918 */ /* 0x010fe20000000000 */
.L_x_5:
[----:B-1----:R-:W-:Y:S05]  /*0300*/  BSYNC.RECONVERGENT B0 ;  /* 0x0000000000007941 */ /* 0x002fea0003800200 */
.L_x_4:
[----:B------:R-:W-:Y:S04]  /*0310*/  BSSY.RECONVERGENT B0, `(.L_x_6) ;  /* 0x000000a000007945 */ /* 0x000fe80003800200 */
[----:B------:R-:W-:Y:S05]  /*0320*/  @P0 BRA `(.L_x_7) ;  /* 0x0000000000200947 */ /* 0x000fea0003800000 */
[----:B------:R-:W1:Y:S02]  /*0330*/  LDCU.64 UR6, c[0x0][0x348] ;  /* 0x00006900ff0677ac */ /* 0x000e640008000a00 */
[----:B-1----:R-:W-:Y:S02]  /*0340*/  UIADD3 UR10, UP1, UPT, UR6, 0x580, URZ ;  /* 0x00000580060a7890 */ /* 0x002fe4000ff3e0ff */
[----:B------:R-:W-:Y:S02]  /*0350*/  UIADD3 UR6, UP0, UPT, UR6, 0x680, URZ ;  /* 0x0000068006067890 */ /* 0x000fe4000ff1e0ff */
[----:B------:R-:W-:Y:S02]  /*0360*/  UIADD3.X UR11, UPT, UPT, URZ, UR7, URZ, UP1, !UPT ;  /* 0x00000007ff0b7290 */ /* 0x000fe40008ffe4ff */
[----:B------:R-:W-:-:S07]  /*0370*/  UIADD3.X UR7, UPT, UPT, URZ, UR7, URZ, UP0, !UPT ;  /* 0x00000007ff077290 */ /* 0x000fce00087fe4ff */
[----:B------:R1:W-:Y:S02]  /*0380*/  UTMACCTL.PF [UR10] ;  /* 0x000000000a0079b9 */ /* 0x0003e40008040000 */
[----:B------:R1:W-:Y:S02]  /*0390*/  UTMACCTL.PF [UR6] ;  /* 0x00000000060079b9 */ /* 0x0003e40008040000 */
[----:B-1----:R-:W-:Y:S01]  /*03a0*/  NOP ;  /* 0x0000000000007918 */ /* 0x002fe20000000000 */
.L_x_7:
[----:B------:R-:W-:Y:S05]  /*03b0*/  BSYNC.RECONVERGENT B0 ;  /* 0x0000000000007941 */ /* 0x000fea0003800200 */
.L_x_6:
[----:B------:R-:W1:Y:S01]  /*03c0*/  LDCU.64 UR6, c[0x0][0x888] ;  /* 0x00011100ff0677ac */ /* 0x000e620008000a00 */
[----:B------:R-:W-:Y:S02]  /*03d0*/  UISETP.EQ.U32.AND UP1, UPT, UR4, URZ, UPT ;  /* 0x000000ff0400728c */ /* 0x000fe4000bf22070 */
[----:B------:R-:W-:Y:S02]  /*03e0*/  UPLOP3.LUT UP2, UPT, UPT, UPT, UPT, 0x80, 0x8 ;  /* 0x000000000008789c */ /* 0x000fe40003f4f070 */
[----:B-1----:R-:W-:-:S04]  /*03f0*/  UISETP.NE.U32.AND UP0, UPT, UR6, URZ, UPT ;  /* 0x000000ff0600728c */ /* 0x002fc8000bf05070 */
[----:B------:R-:W-:-:S04]  /*0400*/  UISETP.NE.AND.EX UP0, UPT, UR7, URZ, UPT, UP0 ;  /* 0x000000ff0700728c */ /* 0x000fc8000bf05300 */
[----:B------:R-:W-:-:S04]  /*0410*/  UISETP.EQ.OR.EX UP3, UPT, UR5, URZ, !UP0, UP1 ;  /* 0x000000ff0500728c */ /* 0x000fc8000c762710 */
[----:B------:R-:W-:-:S05]  /*0420*/  UP2UR UR47, UPR, URZ, 0x8 ;  /* 0x00000008ff2f7883 */ /* 0x000fca0008000000 */
[----:B------:R-:W-:Y:S07]  /*0430*/  BRA.U !UP3, `(.L_x_8) ;  /* 0x000000010b1c7547 */ /* 0x000fee000b800000 */
[----:B------:R-:W-:Y:S02]  /*0440*/  UISETP.NE.U32.AND UP2, UPT, UR4, URZ, UPT ;  /* 0x000000ff0400728c */ /* 0x000fe4000bf45070 */
[----:B------:R-:W-:Y:S02]  /*0450*/  UISETP.NE.AND UP1, UPT, UR39, URZ, UPT ;  /* 0x000000ff2700728c */ /* 0x000fe4000bf25270 */
[----:B------:R-:W-:Y:S02]  /*0460*/  UISETP.NE.AND.EX UP2, UPT, UR5, URZ, UPT, UP2 ;  /* 0x000000ff0500728c */ /* 0x000fe4000bf45320 */
[----:B------:R-:W-:-:S09]  /*0470*/  USEL UR4, URZ, 0xffffffff, UP0 ;  /* 0xffffffffff047887 */ /* 0x000fd20008000000 */
[----:B------:R-:W-:-:S04]  /*0480*/  @!UP2 USEL UR4, URZ, 0xffffffff, UP1 ;  /* 0xffffffffff04a887 */ /* 0x000fc80008800000 */
[----:B------:R-:W-:-:S04]  /*0490*/  ULOP3.LUT UR4, UR4, 0x1, URZ, 0xc0, !UPT ;  /* 0x0000000104047892 */ /* 0x000fc8000f8ec0ff */
[----:B------:R-:W-:-:S11]  /*04a0*/  UISETP.NE.U32.AND UP2, UPT, UR4, 0x1, UPT ;  /* 0x000000010400788c */ /* 0x000fd6000bf45070 */
.L_x_8:
[----:B------:R-:W1:Y:S01]  /*04b0*/  SHFL.IDX PT, R2, R76, RZ, 0x1f ;  /* 0x00001fff4c027589 */ /* 0x000e6200000e0000 */
[----:B------:R-:W-:-:S04]  /*04c0*/  UISETP.NE.AND UP1, UPT, UR8, 0x2, UPT ;  /* 0x000000020800788c */ /* 0x000fc8000bf25270 */
[----:B------:R-:W-:Y:S01]  /*04d0*/  USEL UR6, URZ, 0x1, UP1 ;  /* 0x00000001ff067887 */ /* 0x000fe20008800000 */
[----:B-1----:R-:W-:-:S13]  /*04e0*/  ISETP.NE.AND P0, PT, R2, RZ, PT ;  /* 0x000000ff0200720c */ /* 0x002fda0003f05270 */
[----:B------:R-:W-:Y:S05]  /*04f0*/  @P0 BRA `(.L_x_9) ;  /* 0x0000000000600947 */ /* 0x000fea0003800000 */
[----:B------:R-:W1:Y:S01]  /*0500*/  S2UR UR5, SR_CgaCtaId ;  /* 0x00000000000579c3 */ /* 0x000e620000008800 */
[----:B------:R-:W-:Y:S01]  /*0510*/  UMOV UR7, 0x400 ;  /* 0x0000040000077882 */ /* 0x000fe20000000000 */
[----:B------:R-:W-:Y:S01]  /*0520*/  UMOV UR4, 0x1 ;  /* 0x0000000100047882 */ /* 0x000fe20000000000 */
[----:B------:R-:W-:Y:S01]  /*0530*/  ELECT P0, URZ, PT ;  /* 0x0000000000ff782f */ /* 0x000fe20003800000 */
[----:B------:R-:W-:-:S04]  /*0540*/  UIADD3 UR10, UPT, UPT, -UR4, 0x100000, URZ ;  /* 0x00100000040a7890 */ /* 0x000fc8000fffe1ff */
[----:B------:R-:W-:Y:S02]  /*0550*/  USHF.L.U32 UR11, UR10, 0xb, URZ ;  /* 0x0000000b0a0b7899 */ /* 0x000fe400080006ff */
[----:B------:R-:W-:Y:S02]  /*0560*/  USHF.L.U32 UR10, UR10, 0x1, URZ ;  /* 0x000000010a0a7899 */ /* 0x000fe400080006ff */
[----:B-1----:R-:W-:Y:S01]  /*0570*/  ULEA UR5, UR5, UR7, 0x18 ;  /* 0x0000000705057291 */ /* 0x002fe2000f8ec0ff */
[----:B------:R-:W1:Y:S11]  /*0580*/  FENCE.VIEW.ASYNC.S ;  /* 0x00000000000073c6 */ /* 0x000e760000000000 */
[----:B-1----:R1:W4:Y:S01]  /*0590*/  SYNCS.EXCH.64 URZ, [UR5], UR10 ;  /* 0x0000000a05ff75b2 */ /* 0x0023220008000100 */
[----:B------:R1:W1:Y:S01]  /*05a0*/  SYNCS.EXCH.64 URZ, [UR5+0x38], UR10 ;  /* 0x0000380a05ff75b2 */ /* 0x0002620008000100 */
        /* <DEDUP_REMOVED lines=12> */
[----:B------:R-:W-:Y:S01]  /*0670*/  NOP ;  /* 0x0000000000007918 */ /* 0x000fe20000000000 */
.L_x_9:
[----:B------:R-:W2:Y:S01]  /*0680*/  SHFL.IDX PT, R2, R76, RZ, 0x1f ;  /* 0x00001fff4c027589 */ /* 0x000ea200000e0000 */
[----:B------:R-:W-:Y:S01]  /*0690*/  NOP ;  /* 0x0000000000007918 */ /* 0x000fe20000000000 */
[----:B--2---:R-:W-:-:S13]  /*06a0*/  ISETP.NE.AND P0, PT, R2, 0x1, PT ;  /* 0x000000010200780c */ /* 0x004fda0003f05270 */
[----:B------:R-:W-:Y:S05]  /*06b0*/  @P0 BRA `(.L_x_10) ;  /* 0x0000000000400947 */ /* 0x000fea0003800000 */
[----:B------:R-:W2:Y:S01]  /*06c0*/  S2UR UR7, SR_CgaCtaId ;  /* 0x00000000000779c3 */ /* 0x000ea20000008800 */
[----:B------:R-:W-:Y:S01]  /*06d0*/  UMOV UR9, 0x400 ;  /* 0x0000040000097882 */ /* 0x000fe20000000000 */
[----:B-1----:R-:W-:Y:S01]  /*06e0*/  UMOV UR5, 0x20 ;  /* 0x0000002000057882 */ /* 0x002fe20000000000 */
[----:B------:R-:W-:Y:S01]  /*06f0*/  UMOV UR4, 0x80 ;  /* 0x0000008000047882 */ /* 0x000fe20000000000 */
[----:B------:R-:W-:-:S04]  /*0700*/  UIADD3 UR10, UPT, UPT, -UR5, 0x100000, URZ ;  /* 0x00100000050a7890 */ /* 0x000fc8000fffe1ff */
[----:B------:R-:W-:Y:S02]  /*0710*/  USHF.L.U32 UR11, UR10, 0xb, URZ ;  /* 0x0000000b0a0b7899 */ /* 0x000fe400080006ff */
[----:B------:R-:W-:Y:S02]  /*0720*/  USHF.L.U32 UR10, UR10, 0x1, URZ ;  /* 0x000000010a0a7899 */ /* 0x000fe400080006ff */
[----:B------:R-:W-:-:S04]  /*0730*/  UIADD3 UR4, UPT, UPT, -UR4, 0x100000, URZ ;  /* 0x0010000004047890 */ /* 0x000fc8000fffe1ff */
[----:B------:R-:W-:Y:S02]  /*0740*/  USHF.L.U32 UR5, UR4, 0xb, URZ ;  /* 0x0000000b04057899 */ /* 0x000fe400080006ff */
[----:B------:R-:W-:Y:S01]  /*0750*/  USHF.L.U32 UR4, UR4, 0x1, URZ ;  /* 0x0000000104047899 */ /* 0x000fe200080006ff */
[----:B------:R-:W-:Y:S01]  /*0760*/  ELECT P0, URZ, PT ;  /* 0x0000000000ff782f */ /* 0x000fe20003800000 */
[----:B--2---:R-:W-:Y:S01]  /*0770*/  ULEA UR7, UR7, UR9, 0x18 ;  /* 0x0000000907077291 */ /* 0x004fe2000f8ec0ff */
[----:B------:R-:W1:Y:S11]  /*0780*/  FENCE.VIEW.ASYNC.S ;  /* 0x00000000000073c6 */ /* 0x000e760000000000 */
[----:B-1----:R2:W1:Y:S01]  /*0790*/  SYNCS.EXCH.64 URZ, [UR7+0x70], UR10 ;  /* 0x0000700a07ff75b2 */ /* 0x0024620008000100 */
[----:B------:R2:W1:Y:S02]  /*07a0*/  SYNCS.EXCH.64 URZ, [UR7+0x78], UR4 ;  /* 0x0000780407ff75b2 */ /* 0x0004640008000100 */
[----:B--2---:R-:W-:Y:S01]  /*07b0*/  NOP ;  /* 0x0000000000007918 */ /* 0x004fe20000000000 */
.L_x_10:
[----:B------:R-:W2:Y:S01]  /*07c0*/  SHFL.IDX PT, R2, R76, RZ, 0x1f ;  /* 0x00001fff4c027589 */ /* 0x000ea200000e0000 */
[----:B------:R-:W-:Y:S01]  /*07d0*/  NOP ;  /* 0x0000000000007918 */ /* 0x000fe20000000000 */
[----:B--2---:R-:W-:-:S13]  /*07e0*/  ISETP.NE.AND P0, PT, R2, 0x3, PT ;  /* 0x000000030200780c */ /* 0x004fda0003f05270 */
[----:B------:R-:W-:Y:S05]  /*07f0*/  @P0 BRA `(.L_x_11) ;  /* 0x0000000000300947 */ /* 0x000fea0003800000 */
[----:B-1----:R-:W1:Y:S01]  /*0800*/  S2UR UR5, SR_CgaCtaId ;  /* 0x00000000000579c3 */ /* 0x002e620000008800 */
        /* <DEDUP_REMOVED lines=8> */
[----:B-1----:R2:W1:Y:S01]  /*0890*/  SYNCS.EXCH.64 URZ, [UR5+0x80], UR10 ;  /* 0x0000800a05ff75b2 */ /* 0x0024620008000100 */
[----:B------:R2:W1:Y:S02]  /*08a0*/  SYNCS.EXCH.64 URZ, [UR5+0x88], UR10 ;  /* 0x0000880a05ff75b2 */ /* 0x0004640008000100 */
[----:B--2---:R-:W-:Y:S01]  /*08b0*/  NOP ;  /* 0x0000000000007918 */ /* 0x004fe20000000000 */
.L_x_11:
[----:B------:R-:W2:Y:S01]  /*08c0*/  SHFL.IDX PT, R2, R76, RZ, 0x1f ;  /* 0x00001fff4c027589 */ /* 0x000ea200000e0000 */
[----:B------:R-:W-:Y:S01]  /*08d0*/  NOP ;  /* 0x0000000000007918 */ /* 0x000fe20000000000 */
[----:B--2---:R-:W-:-:S13]  /*08e0*/  ISETP.NE.AND P0, PT, R2, 0x4, PT ;  /* 0x000000040200780c */ /* 0x004fda0003f05270 */
[----:B------:R-:W-:Y:S05]  /*08f0*/  @P0 BRA `(.L_x_12) ;  /* 0x00000000004c0947 */ /* 0x000fea0003800000 */
[----:B-1----:R-:W1:Y:S01]  /*0900*/  S2UR UR5, SR_CgaCtaId ;  /* 0x00000000000579c3 */ /* 0x002e620000008800 */
[----:B------:R-:W-:Y:S01]  /*0910*/  UMOV UR9, 0x100 ;  /* 0x0000010000097882 */ /* 0x000fe20000000000 */
[----:B------:R-:W-:Y:S01]  /*0920*/  UMOV UR7, 0x400 ;  /* 0x0000040000077882 */ /* 0x000fe20000000000 */
[----:B------:R-:W-:Y:S01]  /*0930*/  USEL UR9, UR9, 0xe0, UP2 ;  /* 0x000000e009097887 */ /* 0x000fe20009000000 */
[----:B------:R-:W-:Y:S01]  /*0940*/  UMOV UR4, 0x1 ;  /* 0x0000000100047882 */ /* 0x000fe20000000000 */
[----:B------:R-:W-:Y:S01]  /*0950*/  ELECT P0, URZ, PT ;  /* 0x0000000000ff782f */ /* 0x000fe20003800000 */
[----:B------:R-:W-:-:S04]  /*0960*/  UIADD3 UR10, UPT, UPT, -UR4, 0x100000, URZ ;  /* 0x00100000040a7890 */ /* 0x000fc8000fffe1ff */
[----:B------:R-:W-:Y:S02]  /*0970*/  USHF.L.U32 UR11, UR10, 0xb, URZ ;  /* 0x0000000b0a0b7899 */ /* 0x000fe400080006ff */
[----:B------:R-:W-:Y:S02]  /*0980*/  USHF.L.U32 UR10, UR10, 0x1, URZ ;  /* 0x000000010a0a7899 */ /* 0x000fe400080006ff */
[----:B------:R-:W-:-:S04]  /*0990*/  UIADD3 UR12, UPT, UPT, -UR9, 0x100000, URZ ;  /* 0x00100000090c7890 */ /* 0x000fc8000fffe1ff */
[----:B------:R-:W-:Y:S02]  /*09a0*/  USHF.L.U32 UR13, UR12, 0xb, URZ ;  /* 0x0000000b0c0d7899 */ /* 0x000fe400080006ff */
[----:B------:R-:W-:Y:S02]  /*09b0*/  USHF.L.U32 UR12, UR12, 0x1, URZ ;  /* 0x000000010c0c7899 */ /* 0x000fe400080006ff */
[----:B-1----:R-:W-:Y:S01]  /*09c0*/  ULEA UR5, UR5, UR7, 0x18 ;  /* 0x0000000705057291 */ /* 0x002fe2000f8ec0ff */
[----:B------:R-:W1:Y:S11]  /*09d0*/  FENCE.VIEW.ASYNC.S ;  /* 0x00000000000073c6 */ /* 0x000e760000000000 */
[----:B-1----:R2:W1:Y:S01]  /*09e0*/  SYNCS.EXCH.64 URZ, [UR5+0x90], UR10 ;  /* 0x0000900a05ff75b2 */ /* 0x0024620008000100 */
[----:B------:R2:W1:Y:S01]  /*09f0*/  SYNCS.EXCH.64 URZ, [UR5+0xa0], UR12 ;  /* 0x0000a00c05ff75b2 */ /* 0x0004620008000100 */
[----:B------:R2:W1:Y:S01]  /*0a00*/  SYNCS.EXCH.64 URZ, [UR5+0x98], UR10 ;  /* 0x0000980a05ff75b2 */ /* 0x0004620008000100 */
[----:B------:R2:W1:Y:S02]  /*0a10*/  SYNCS.EXCH.64 URZ, [UR5+0xa8], UR12 ;  /* 0x0000a80c05ff75b2 */ /* 0x0004640008000100 */
[----:B--2---:R-:W-:Y:S01]  /*0a20*/  NOP ;  /* 0x0000000000007918 */ /* 0x004fe20000000000 */
.L_x_12:
        /* <DEDUP_REMOVED lines=18> */
[----:B------:R2:W1:Y:S01]  /*0b50*/  SYNCS.EXCH.64 URZ, [UR7+0xd0], UR4 ;  /* 0x0000d00407ff75b2 */ /* 0x0004620008000100 */
[----:B------:R2:W1:Y:S01]  /*0b60*/  SYNCS.EXCH.64 URZ, [UR7+0xb8], UR10 ;  /* 0x0000b80a07ff75b2 */ /* 0x0004620008000100 */
[----:B------:R2:W1:Y:S01]  /*0b70*/  SYNCS.EXCH.64 URZ, [UR7+0xd8], UR4 ;  /* 0x0000d80407ff75b2 */ /* 0x0004620008000100 */
[----:B------:R2:W1:Y:S01]  /*0b80*/  SYNCS.EXCH.64 URZ, [UR7+0xc0], UR10 ;  /* 0x0000c00a07ff75b2 */ /* 0x0004620008000100 */
[----:B------:R2:W1:Y:S01]  /*0b90*/  SYNCS.EXCH.64 URZ, [UR7+0xe0], UR4 ;  /* 0x0000e00407ff75b2 */ /* 0x0004620008000100 */
[----:B------:R2:W1:Y:S01]  /*0ba0*/  SYNCS.EXCH.64 URZ, [UR7+0xc8], UR10 ;  /* 0x0000c80a07ff75b2 */ /* 0x0004620008000100 */
[----:B------:R2:W1:Y:S02]  /*0bb0*/  SYNCS.EXCH.64 URZ, [UR7+0xe8], UR4 ;  /* 0x0000e80407ff75b2 */ /* 0x0004640008000100 */
[----:B--2---:R-:W-:Y:S01]  /*0bc0*/  NOP ;  /* 0x0000000000007918 */ /* 0x004fe20000000000 */
.L_x_13:
        /* <DEDUP_REMOVED lines=18> */
.L_x_14:
[----:B-1----:R-:W1:Y:S01]  /*0cf0*/  S2UR UR5, SR_CTAID.X ;  /* 0x00000000000579c3 */ /* 0x002e620000002500 */
[----:B------:R-:W-:-:S05]  /*0d00*/  CS2R.32 R71, SR_CgaSize ;  /* 0x0000000000477805 */ /* 0x000fca0000008a00 */
[----:B------:R-:W-:-:S05]  /*0d10*/  IMAD R71, R71, -0xa0, RZ ;  /* 0xffffff6047477824 */ /* 0x000fca00078e02ff */
[----:B------:R-:W-:-:S14]  /*0d20*/  R2UR UR9, R71 ;  /* 0x00000000470972ca */ /* 0x000fdc00000e0000 */
[----:B------:R-:W2:Y:S01]  /*0d30*/  LDCU UR9, c[0x0][UR9+0x2b0] ;  /* 0x00005600090977ac */ /* 0x000ea20008000800 */
[----:B------:R-:W-:Y:S01]  /*0d40*/  NOP ;  /* 0x0000000000007918 */ /* 0x000fe20000000000 */
[----:B------:R-:W-:-:S05]  /*0d50*/  CS2R.32 R71, SR_CgaSize ;  /* 0x0000000000477805 */ /* 0x000fca0000008a00 */
[----:B------:R-:W-:-:S05]  /*0d60*/  IMAD R71, R71, -0xa0, RZ ;  /* 0xffffff6047477824 */ /* 0x000fca00078e02ff */
[----:B------:R-:W-:-:S14]  /*0d70*/  R2UR UR7, R71 ;  /* 0x00000000470772ca */ /* 0x000fdc00000e0000 */
[----:B------:R-:W3:Y:S01]  /*0d80*/  LDCU UR7, c[0x0][UR7+0x2b4] ;  /* 0x00005680070777ac */ /* 0x000ee20008000800 */
[----:B------:R-:W4:Y:S08]  /*0d90*/  S2UR UR4, SR_CTAID.Y ;  /* 0x00000000000479c3 */ /* 0x000f300000002600 */
[----:B------:R-:W3:Y:S01]  /*0da0*/  LDC R9, c[0x0][0xb24] ;  /* 0x0002c900ff097b82 */ /* 0x000ee20000000800 */
[----:B-1----:R-:W-:-:S02]  /*0db0*/  I2FP.F32.U32 R5, UR5 ;  /* 0x0000000500057c45 */ /* 0x002fc40008201000 */
[----:B------:R-:W-:-:S05]  /*0dc0*/  CS2R.32 R3, SR_CgaSize ;  /* 0x0000000000037805 */ /* 0x000fca0000008a00 */
[----:B------:R-:W-:-:S06]  /*0dd0*/  IMAD R3, R3, -0xa0, RZ ;  /* 0xffffff6003037824 */ /* 0x000fcc00078e02ff */
[----:B------:R-:W1:Y:S01]  /*0de0*/  LDC R3, c[0x0][R3+0x2a0] ;  /* 0x0000a80003037b82 */ /* 0x000e620000000800 */
[----:B------:R-:W-:Y:S01]  /*0df0*/  MOV R71, UR5 ;  /* 0x0000000500477c02 */ /* 0x000fe20008000f00 */
[----:B--2---:R-:W-:Y:S01]  /*0e00*/  FMUL R5, R5, UR9 ;  /* 0x0000000905057c20 */ /* 0x004fe20008400000 */
[----:B----4-:R-:W-:Y:S02]  /*0e10*/  I2FP.F32.U32 R4, UR4 ;  /* 0x0000000400047c45 */ /* 0x010fe40008201000 */
[----:B------:R-:W-:-:S05]  /*0e20*/  CS2R.32 R2, SR_CgaSize ;  /* 0x0000000000027805 */ /* 0x000fca0000008a00 */
[----:B------:R-:W-:-:S06]  /*0e30*/  IMAD R2, R2, -0xa0, RZ ;  /* 0xffffff6002027824 */ /* 0x000fcc00078e02ff */
[----:B------:R-:W2:Y:S01]  /*0e40*/  LDC R2, c[0x0][R2+0x2a4] ;  /* 0x0000a90002027b82 */ /* 0x000ea20000000800 */
[----:B------:R-:W4:Y:S01]  /*0e50*/  F2I.U32.TRUNC.NTZ R68, R5 ;  /* 0x0000000500447305 */ /* 0x000f22000020f000 */
[----:B------:R-:W-:Y:S01]  /*0e60*/  MOV R69, UR4 ;  /* 0x0000000400457c02 */ /* 0x000fe20008000f00 */
[----:B---3--:R-:W-:-:S05]  /*0e70*/  FMUL R4, R4, UR7 ;  /* 0x0000000704047c20 */ /* 0x008fca0008400000 */
[----:B------:R-:W-:Y:S01]  /*0e80*/  BAR.SYNC.DEFER_BLOCKING 0x0 ;  /* 0x0000000000007b1d */ /* 0x000fe20000010000 */
[----:B------:R-:W-:-:S05]  /*0e90*/  ISETP.GE.AND P0, PT, R9, 0x1, PT ;  /* 0x000000010900780c */ /* 0x000fca0003f06270 */
[----:B------:R-:W3:Y:S02]  /*0ea0*/  F2I.U32.TRUNC.NTZ R61, R4 ;  /* 0x00000004003d7305 */ /* 0x000ee4000020f000 */
[----:B------:R-:W2:Y:S01]  /*0eb0*/  S2UR UR36, SR_CTAID.Z ;  /* 0x00000000002479c3 */ /* 0x000ea20000002700 */
[----:B----4-:R-:W-:-:S05]  /*0ec0*/  IADD3 R68, PT, PT, -R68, RZ, RZ ;  /* 0x000000ff44447210 */ /* 0x010fca0007ffe1ff */
[----:B-1----:R-:W-:Y:S01]  /*0ed0*/  IMAD R68, R3, R68, UR5 ;  /* 0x0000000503447e24 */ /* 0x002fe2000f8e0244 */
[----:B---3--:R-:W-:-:S05]  /*0ee0*/  IADD3 R61, PT, PT, -R61, RZ, RZ ;  /* 0x000000ff3d3d7210 */ /* 0x008fca0007ffe1ff */
[----:B--2---:R-:W-:Y:S01]  /*0ef0*/  IMAD R61, R2, R61, UR4 ;  /* 0x00000004023d7e24 */ /* 0x004fe2000f8e023d */
[----:B------:R-:W-:Y:S06]  /*0f00*/  @!P0 BRA `(.L_x_15) ;  /* 0x0000000000b88947 */ /* 0x000fec0003800000 */
[----:B------:R-:W1:Y:S01]  /*0f10*/  LDC.64 R4, c[0x0][0xb18] ;  /* 0x0002c600ff047b82 */ /* 0x000e620000000a00 */
[----:B------:R-:W-:-:S07]  /*0f20*/  ISETP.NE.AND P0, PT, R9, 0x1, PT ;  /* 0x000000010900780c */ /* 0x000fce0003f05270 */
[----:B------:R-:W2:Y:S08]  /*0f30*/  LDC R10, c[0x0][0xb0c] ;  /* 0x0002c300ff0a7b82 */ /* 0x000eb00000000800 */
[----:B------:R-:W3:Y:S08]  /*0f40*/  LDC R11, c[0x0][0x370] ;  /* 0x0000dc00ff0b7b82 */ /* 0x000ef00000000800 */
[----:B------:R-:W4:Y:S01]  /*0f50*/  LDC R12, c[0x0][0x374] ;  /* 0x0000dd00ff0c7b82 */ /* 0x000f220000000800 */
[----:B-1----:R-:W-:-:S07]  /*0f60*/  ISETP.NE.AND P1, PT, R4, 0x1, PT ;  /* 0x000000010400780c */ /* 0x002fce0003f25270 */
[----:B------:R-:W3:Y:S01]  /*0f70*/  LDC.64 R6, c[0x0][0xb10] ;  /* 0x0002c400ff067b82 */ /* 0x000ee20000000a00 */
[----:B--2---:R-:W-:-:S07]  /*0f80*/  ISETP.NE.AND P2, PT, R10, 0x1, PT ;  /* 0x000000010a00780c */ /* 0x004fce0003f45270 */
[----:B------:R-:W1:Y:S08]  /*0f90*/  LDC R8, c[0x0][0xb20] ;  /* 0x0002c800ff087b82 */ /* 0x000e700000000800 */
[----:B------:R-:W2:Y:S01]  /*0fa0*/  LDC.64 R2, c[0x0][0xb28] ;  /* 0x0002ca00ff027b82 */ /* 0x000ea20000000a00 */
[----:B----4-:R-:W-:-:S04]  /*0fb0*/  IMAD.HI.U32 R13, R12, R5, RZ ;  /* 0x000000050c0d7227 */ /* 0x010fc800078e00ff */
[----:B------:R-:W-:-:S04]  /*0fc0*/  IMAD.HI.U32 R5, R69, R5, RZ ;  /* 0x0000000545057227 */ /* 0x000fc800078e00ff */
[----:B---3--:R-:W-:-:S04]  /*0fd0*/  IMAD.HI.U32 R14, R11, R6, RZ ;  /* 0x000000060b0e7227 */ /* 0x008fc800078e00ff */
[----:B------:R-:W-:Y:S01]  /*0fe0*/  IMAD.HI.U32 R16, R71, R6, RZ ;  /* 0x0000000647107227 */ /* 0x000fe200078e00ff */
[-C--:B------:R-:W-:Y:S02]  /*0ff0*/  @P2 SHF.R.U32.HI R11, RZ, R7.reuse, R14 ;  /* 0x00000007ff0b2219 */ /* 0x080fe4000001160e */
[-C--:B-1----:R-:W-:Y:S02]  /*1000*/  @P1 SHF.R.U32.HI R12, RZ, R8.reuse, R13 ;  /* 0x00000008ff0c1219 */ /* 0x082fe4000001160d */
[----:B------:R-:W-:Y:S02]  /*1010*/  SHF.R.U32.HI R8, RZ, R8, R5 ;  /* 0x00000008ff087219 */ /* 0x000fe40000011605 */
[----:B------:R-:W-:Y:S02]  /*1020*/  SHF.R.U32.HI R16, RZ, R7, R16 ;  /* 0x00000007ff107219 */ /* 0x000fe40000011610 */
[----:B------:R-:W-:Y:S01]  /*1030*/  SEL R5, R69, R8, !P1 ;  /* 0x0000000845057207 */ /* 0x000fe20004800000 */
[----:B--2---:R-:W-:Y:S01]  /*1040*/  IMAD.HI.U32 R14, R12, R2, RZ ;  /* 0x000000020c0e7227 */ /* 0x004fe200078e00ff */
[----:B------:R-:W-:-:S03]  /*1050*/  SEL R7, R71, R16, !P2 ;  /* 0x0000001047077207 */ /* 0x000fc60005000000 */
[----:B------:R-:W-:Y:S01]  /*1060*/  IMAD.HI.U32 R6, R11, R2, RZ ;  /* 0x000000020b067227 */ /* 0x000fe200078e00ff */
[----:B------:R-:W-:-:S04]  /*1070*/  @P0 SHF.R.U32.HI R12, RZ, R3, R14 ;  /* 0x00000003ff0c0219 */ /* 0x000fc8000001160e */
[----:B------:R-:W-:Y:S01]  /*1080*/  @P0 SHF.R.U32.HI R11, RZ, R3, R6 ;  /* 0x00000003ff0b0219 */ /* 0x000fe20000011606 */
[----:B------:R-:W-:-:S04]  /*1090*/  IMAD R12, R12, R9, RZ ;  /* 0x000000090c0c7224 */ /* 0x000fc800078e02ff */
[----:B------:R-:W-:Y:S01]  /*10a0*/  IMAD R6, R11, R9, RZ ;  /* 0x000000090b067224 */ /* 0x000fe200078e02ff */
[----:B------:R-:W-:-:S04]  /*10b0*/  ISETP.GE.AND P1, PT, R5, R12, PT ;  /* 0x0000000c0500720c */ /* 0x000fc80003f26270 */
[----:B------:R-:W-:Y:S01]  /*10c0*/  ISETP.GE.OR P1, PT, R7, R6, P1 ;  /* 0x000000060700720c */ /* 0x000fe20000f26670 */
[----:B------:R-:W-:-:S05]  /*10d0*/  IMAD.HI.U32 R6, R5, R2, RZ ;  /* 0x0000000205067227 */ /* 0x000fca00078e00ff */
[----:B------:R-:W-:-:S04]  /*10e0*/  SHF.R.U32.HI R6, RZ, R3, R6 ;  /* 0x00000003ff067219 */ /* 0x000fc80000011606 */
[----:B------:R-:W-:-:S03]  /*10f0*/  SEL R6, R5, R6, !P0 ;  /* 0x0000000605067207 */ /* 0x000fc60004000000 */
[----:B------:R-:W-:Y:S01]  /*1100*/  @!P1 IMAD.HI.U32 R8, R7, R2, RZ ;  /* 0x0000000207089227 */ /* 0x000fe200078e00ff */
[----:B------:R-:W-:-:S04]  /*1110*/  IADD3 R2, PT, PT, -R6, RZ, RZ ;  /* 0x000000ff06027210 */ /* 0x000fc80007ffe1ff */
[----:B------:R-:W-:Y:S01]  /*1120*/  @!P1 SHF.R.U32.HI R8, RZ, R3, R8 ;  /* 0x00000003ff089219 */ /* 0x000fe20000011608 */
[----:B------:R-:W-:-:S03]  /*1130*/  IMAD R2, R9, R2, R5 ;  /* 0x0000000209027224 */ /* 0x000fc600078e0205 */
[----:B------:R-:W-:Y:S02]  /*1140*/  @!P1 SEL R3, R7, R8, !P0 ;  /* 0x0000000807039207 */ /* 0x000fe40004000000 */
[----:B------:R-:W-:-:S03]  /*1150*/  IADD3 R8, PT, PT, -R5, RZ, RZ ;  /* 0x000000ff05087210 */ /* 0x000fc60007ffe1ff */
[--C-:B------:R-:W-:Y:S02]  /*1160*/  @!P1 IMAD.IADD R6, R6, 0x1, -R3.reuse ;  /* 0x0000000106069824 */ /* 0x100fe400078e0a03 */
[----:B------:R-:W-:Y:S01]  /*1170*/  @!P1 IMAD R3, R2, R11, R3 ;  /* 0x0000000b02039224 */ /* 0x000fe200078e0203 */
[----:B------:R-:W-:Y:S01]  /*1180*/  IADD3 R2, PT, PT, -R7, RZ, RZ ;  /* 0x000000ff07027210 */ /* 0x000fe20007ffe1ff */
[----:B------:R-:W-:Y:S02]  /*1190*/  @!P1 IMAD R5, R6, R9, R7 ;  /* 0x0000000906059224 */ /* 0x000fe400078e0207 */
[----:B------:R-:W-:Y:S02]  /*11a0*/  IMAD R8, R4, R8, R69 ;  /* 0x0000000804087224 */ /* 0x000fe400078e0245 */
[----:B------:R-:W-:Y:S02]  /*11b0*/  @!P1 IMAD.MOV.U32 R7, RZ, RZ, R3 ;  /* 0x000000ffff079224 */ /* 0x000fe400078e0003 */
[----:B------:R-:W-:-:S02]  /*11c0*/  IMAD R2, R10, R2, R71 ;  /* 0x000000020a027224 */ /* 0x000fc400078e0247 */
[----:B------:R-:W-:Y:S02]  /*11d0*/  IMAD R69, R5, R4, R8 ;  /* 0x0000000405457224 */ /* 0x000fe400078e0208 */
[----:B------:R-:W-:Y:S02]  /*11e0*/  IMAD R71, R7, R10, R2 ;  /* 0x0000000a07477224 */ /* 0x000fe400078e0202 */
.L_x_15:
[----:B------:R-:W1:Y:S01]  /*11f0*/  LDCU UR4, c[0x0][0xb30] ;  /* 0x00016600ff0477ac */ /* 0x000e620008000800 */
[----:B------:R-:W2:Y:S08]  /*1200*/  S2UR UR37, SR_CgaCtaId ;  /* 0x00000000002579c3 */ /* 0x000eb00000008800 */
[----:B------:R-:W3:Y:S01]  /*1210*/  LDC R22, c[0x0][0xb24] ;  /* 0x0002c900ff167b82 */ /* 0x000ee20000000800 */
[----:B-1----:R-:W-:-:S09]  /*1220*/  UISETP.NE.AND UP1, UPT, UR4, 0x1, UPT ;  /* 0x000000010400788c */ /* 0x002fd2000bf25270 */
[----:B--2---:R-:W-:Y:S05]  /*1230*/  BRA.U UP1, `(.L_x_16) ;  /* 0x0000000101407547 */ /* 0x004fea000b800000 */
[----:B------:R-:W1:Y:S08]  /*1240*/  LDC.64 R4, c[0x0][0xb10] ;  /* 0x0002c400ff047b82 */ /* 0x000e700000000a00 */
[----:B------:R-:W2:Y:S08]  /*1250*/  LDC.64 R2, c[0x0][0xb18] ;  /* 0x0002c600ff027b82 */ /* 0x000eb00000000a00 */
[----:B------:R-:W4:Y:S08]  /*1260*/  LDC R6, c[0x0][0xb20] ;  /* 0x0002c800ff067b82 */ /* 0x000f300000000800 */
[----:B------:R-:W3:Y:S01]  /*1270*/  LDC R8, c[0x0][0xb0c] ;  /* 0x0002c300ff087b82 */ /* 0x000ee20000000800 */
[----:B-1----:R-:W-:-:S05]  /*1280*/  IMAD.HI.U32 R4, R71, R4, RZ ;  /* 0x0000000447047227 */ /* 0x002fca00078e00ff */
[----:B------:R-:W-:Y:S01]  /*1290*/  SHF.R.U32.HI R4, RZ, R5, R4 ;  /* 0x00000005ff047219 */ /* 0x000fe20000011604 */
[----:B--2---:R-:W-:Y:S01]  /*12a0*/  IMAD.HI.U32 R3, R69, R3, RZ ;  /* 0x0000000345037227 */ /* 0x004fe200078e00ff */
[----:B------:R-:W-:-:S04]  /*12b0*/  ISETP.NE.AND P0, PT, R2, 0x1, PT ;  /* 0x000000010200780c */ /* 0x000fc80003f05270 */
[----:B----4-:R-:W-:-:S04]  /*12c0*/  SHF.R.U32.HI R6, RZ, R6, R3 ;  /* 0x00000006ff067219 */ /* 0x010fc80000011603 */
[----:B------:R-:W-:Y:S02]  /*12d0*/  SEL R3, R69, R6, !P0 ;  /* 0x0000000645037207 */ /* 0x000fe40004000000 */
[----:B---3--:R-:W-:-:S04]  /*12e0*/  ISETP.NE.AND P1, PT, R8, 0x1, PT ;  /* 0x000000010800780c */ /* 0x008fc80003f25270 */
[----:B------:R-:W-:-:S05]  /*12f0*/  SEL R4, R71, R4, !P1 ;  /* 0x0000000447047207 */ /* 0x000fca0004800000 */
[----:B------:R-:W-:Y:S02]  /*1300*/  IMAD.IADD R5, R3, 0x1, -R4 ;  /* 0x0000000103057824 */ /* 0x000fe400078e0a04 */
[----:B------:R-:W-:Y:S02]  /*1310*/  IMAD.IADD R3, R4, 0x1, -R3 ;  /* 0x0000000104037824 */ /* 0x000fe400078e0a03 */
[----:B------:R-:W-:Y:S02]  /*1320*/  IMAD R71, R5, R8, R71 ;  /* 0x0000000805477224 */ /* 0x000fe400078e0247 */
[----:B------:R-:W-:-:S07]  /*1330*/  IMAD R69, R3, R2, R69 ;  /* 0x0000000203457224 */ /* 0x000fce00078e0245 */
.L_x_16:
[----:B------:R-:W-:Y:S01]  /*1340*/  BAR.SYNC.DEFER_BLOCKING 0x0 ;  /* 0x0000000000007b1d */ /* 0x000fe20000010000 */
[----:B------:R-:W-:Y:S01]  /*1350*/  UISETP.NE.AND UP1, UPT, UR8, 0x2, UPT ;  /* 0x000000020800788c */ /* 0x000fe2000bf25270 */
[----:B------:R-:W-:Y:S02]  /*1360*/  ISETP.NE.OR P5, PT, R0, 0x2, !P5 ;  /* 0x000000020000780c */ /* 0x000fe40006fa5670 */
[----:B------:R-:W-:-:S06]  /*1370*/  LOP3.LUT R2, R81, 0x1f, RZ, 0xc0, !PT ;  /* 0x0000001f51027812 */ /* 0x000fcc00078ec0ff */
[----:B------:R-:W-:Y:S05]  /*1380*/  BRA.U UP1, `(.L_x_17) ;  /* 0x0000001501207547 */ /* 0x000fea000b800000 */
[----:B------:R-:W1:Y:S01]  /*1390*/  LDCU UR15, c[0x0][0x38c] ;  /* 0x00007180ff0f77ac */ /* 0x000e620008000800 */
[----:B------:R-:W2:Y:S01]  /*13a0*/  LDC R9, c[0x0][0x370] ;  /* 0x0000dc00ff097b82 */ /* 0x000ea20000000800 */
[----:B------:R-:W-:Y:S01]  /*13b0*/  PLOP3.LUT P1, PT, PT, PT, UP2, 0x80, 0x8 ;  /* 0x000000000008781c */ /* 0x000fe20003f2f028 */
[----:B------:R-:W-:Y:S01]  /*13c0*/  IMAD.MOV.U32 R15, RZ, RZ, 0x1 ;  /* 0x00000001ff0f7424 */ /* 0x000fe200078e00ff */
[----:B------:R-:W-:Y:S01]  /*13d0*/  ISETP.EQ.OR P4, PT, R2, RZ, P5 ;  /* 0x000000ff0200720c */ /* 0x000fe20002f82670 */
[----:B------:R-:W-:Y:S01]  /*13e0*/  IMAD.MOV.U32 R14, RZ, RZ, RZ ;  /* 0x000000ffff0e7224 */ /* 0x000fe200078e00ff */
[----:B------:R-:W-:Y:S02]  /*13f0*/  PLOP3.LUT P1, PT, P1, PT, PT, 0x8, 0x80 ;  /* 0x000000000080781c */ /* 0x000fe40000f2e170 */
[----:B------:R-:W-:Y:S01]  /*1400*/  CS2R R12, SRZ ;  /* 0x00000000000c7805 */ /* 0x000fe2000001ff00 */
[----:B------:R-:W-:Y:S01]  /*1410*/  IMAD.MOV.U32 R10, RZ, RZ, 0x1 ;  /* 0x00000001ff0a7424 */ /* 0x000fe200078e00ff */
[----:B------:R-:W4:Y:S01]  /*1420*/  LDC R0, c[0x0][0x374] ;  /* 0x0000dd00ff007b82 */ /* 0x000f220000000800 */
[----:B------:R-:W2:Y:S01]  /*1430*/  LDCU.64 UR30, c[0x0][0x348] ;  /* 0x00006900ff1e77ac */ /* 0x000ea20008000a00 */
[----:B------:R-:W-:Y:S01]  /*1440*/  UMOV UR13, URZ ;  /* 0x000000ff000d7c82 */ /* 0x000fe20008000000 */
[----:B-1----:R-:W-:-:S04]  /*1450*/  UIADD3 UR5, UPT, UPT, UR15, 0xff, URZ ;  /* 0x000000ff0f057890 */ /* 0x002fc8000fffe0ff */
[----:B------:R-:W-:-:S04]  /*1460*/  USHF.R.S32.HI UR4, URZ, 0x1f, UR5 ;  /* 0x0000001fff047899 */ /* 0x000fc80008011405 */
[----:B------:R-:W-:-:S04]  /*1470*/  ULEA.HI UR4, UR4, UR5, URZ, 0x8 ;  /* 0x0000000504047291 */ /* 0x000fc8000f8f40ff */
[----:B------:R-:W-:Y:S02]  /*1480*/  USHF.R.S32.HI UR22, URZ, 0x8, UR4 ;  /* 0x00000008ff167899 */ /* 0x000fe40008011404 */
[----:B------:R-:W-:Y:S02]  /*1490*/  UIADD3 UR4, UPT, UPT, UR15, -0x1, URZ ;  /* 0xffffffff0f047890 */ /* 0x000fe4000fffe0ff */
[----:B------:R-:W-:Y:S02]  /*14a0*/  UISETP.LT.U32.AND UP0, UPT, UR22, 0x7, UPT ;  /* 0x000000071600788c */ /* 0x000fe4000bf01070 */
[----:B------:R-:W-:Y:S02]  /*14b0*/  UISETP.GE.U32.AND UP1, UPT, UR4, -0x1ff, UPT ;  /* 0xfffffe010400788c */ /* 0x000fe4000bf26070 */
[----:B------:R-:W-:Y:S02]  /*14c0*/  USEL UR21, UR22, 0x7, UP0 ;  /* 0x0000000716157887 */ /* 0x000fe40008000000 */
[----:B------:R-:W-:-:S02]  /*14d0*/  UIADD3 UR15, UPT, UPT, UR15, 0x1fe, URZ ;  /* 0x000001fe0f0f7890 */ /* 0x000fc4000fffe0ff */
[----:B------:R-:W-:Y:S02]  /*14e0*/  UIADD3 UR7, UPT, UPT, UR21, -0x1, URZ ;  /* 0xffffffff15077890 */ /* 0x000fe4000fffe0ff */
[----:B------:R-:W-:-:S03]  /*14f0*/  UIADD3 UR14, UPT, UPT, UR22, -UR21, URZ ;  /* 0x80000015160e7290 */ /* 0x000fc6000fffe0ff */
[----:B------:R-:W-:-:S04]  /*1500*/  @UP1 UIADD3 UR7, UPT, UPT, UR21, URZ, URZ ;  /* 0x000000ff15071290 */ /* 0x000fc8000fffe0ff */
[----:B--2---:R-:W-:-:S12]  /*1510*/  UIADD3 UR7, UPT, UPT, UR7, 0x1, URZ ;  /* 0x0000000107077890 */ /* 0x004fd8000fffe0ff */
.L_x_35:
[----:B------:R-:W-:Y:S01]  /*1520*/  UISETP.NE.AND UP0, UPT, UR37, URZ, UPT ;  /* 0x000000ff2500728c */ /* 0x000fe2000bf05270 */
[----:B------:R-:W1:Y:S08]  /*1530*/  S2UR UR37, SR_CgaCtaId ;  /* 0x00000000002579c3 */ /* 0x000e700000008800 */
[----:B------:R-:W-:Y:S05]  /*1540*/  BRA.U UP0, `(.L_x_18) ;  /* 0x0000000100347547 */ /* 0x000fea000b800000 */
[----:B------:R-:W2:Y:S01]  /*1550*/  S2R R2, SR_CgaCtaId ;  /* 0x0000000000027919 */ /* 0x000ea20000008800 */
[----:B------:R-:W-:-:S04]  /*1560*/  MOV R3, 0x400 ;  /* 0x0000040000037802 */ /* 0x000fc80000000f00 */
[----:B--2---:R-:W-:Y:S02]  /*1570*/  LEA R3, R2, R3, 0x18 ;  /* 0x0000000302037211 */ /* 0x004fe400078ec0ff */
[----:B------:R-:W-:-:S03]  /*1580*/  SHF.L.U32 R2, R10, 0x1f, RZ ;  /* 0x0000001f0a027819 */ /* 0x000fc600000006ff */
[----:B------:R-:W-:-:S04]  /*1590*/  IMAD R3, R12, 0x8, R3 ;  /* 0x000000080c037824 */ /* 0x000fc800078e0203 */
[----:B------:R-:W2:Y:S02]  /*15a0*/  SYNCS.PHASECHK.TRANS64.TRYWAIT P0, [R3+URZ+0x100], R2 ;  /* 0x00010002030075a7 */ /* 0x000ea400080011ff */
[----:B--2---:R-:W-:Y:S05]  /*15b0*/  @!P0 BRA `(.L_x_19) ;  /* 0x0000005000208947 */ /* 0x004fea0003800000 */
.L_x_95:
[----:B------:R-:W-:Y:S01]  /*15c0*/  VIADD R12, R12, 0x1 ;  /* 0x000000010c0c7836 */ /* 0x000fe20000000000 */
[----:B------:R2:W-:Y:S04]  /*15d0*/  SYNCS.ARRIVE.TRANS64.A1T0 RZ, [R3+URZ+0xf0], RZ ;  /* 0x0000f0ff03ff79a7 */ /* 0x0005e800081000ff */
[----:B------:R-:W-:-:S04]  /*15e0*/  ISETP.NE.AND P0, PT, R12, 0x2, PT ;  /* 0x000000020c00780c */ /* 0x000fc80003f05270 */
[----:B------:R-:W-:Y:S02]  /*15f0*/  SEL R12, R12, RZ, P0 ;  /* 0x000000ff0c0c7207 */ /* 0x000fe40000000000 */
[----:B--2---:R-:W-:-:S04]  /*1600*/  SEL R3, RZ, 0x1, P0 ;  /* 0x00000001ff037807 */ /* 0x004fc80000000000 */
[----:B------:R-:W-:-:S07]  /*1610*/  LOP3.LUT R10, R10, R3, RZ, 0x3c, !PT ;  /* 0x000000030a0a7212 */ /* 0x000fce00078e3cff */
.L_x_18:
[----:B------:R-:W-:Y:S01]  /*1620*/  UMOV UR4, 0x400 ;  /* 0x0000040000047882 */ /* 0x000fe20000000000 */
[----:B------:R-:W-:Y:S01]  /*1630*/  SHF.L.U32 R2, R15, 0x1f, RZ ;  /* 0x0000001f0f027819 */ /* 0x000fe200000006ff */
[----:B-1----:R-:W-:Y:S01]  /*1640*/  ULEA UR4, UR37, UR4, 0x18 ;  /* 0x0000000425047291 */ /* 0x002fe2000f8ec0ff */
[----:B------:R-:W-:Y:S01]  /*1650*/  R2UR UR35, R71 ;  /* 0x00000000472372ca */ /* 0x000fe200000e0000 */
[----:B------:R-:W-:Y:S01]  /*1660*/  UISETP.GE.U32.AND UP0, UPT, UR15, 0x1ff, UPT ;  /* 0x000001ff0f00788c */ /* 0x000fe2000bf06070 */
[----:B------:R-:W-:Y:S01]  /*1670*/  R2UR UR19, R69 ;  /* 0x00000000451372ca */ /* 0x000fe200000e0000 */
[----:B------:R-:W-:Y:S01]  /*1680*/  ULEA UR5, UR13, UR4, 0x3 ;  /* 0x000000040d057291 */ /* 0x000fe2000f8e18ff */
[----:B------:R-:W-:-:S08]  /*1690*/  UMOV UR23, URZ ;  /* 0x000000ff00177c82 */ /* 0x000fd00008000000 */
[----:B------:R1:W2:Y:S01]  /*16a0*/  SYNCS.PHASECHK.TRANS64.TRYWAIT P0, [UR5+0x38], R2 ;  /* 0x00003802ff0075a7 */ /* 0x0002a20008001105 */
[----:B------:R-:W-:Y:S02]  /*16b0*/  USHF.L.U32 UR35, UR35, 0x6, URZ ;  /* 0x0000000623237899 */ /* 0x000fe400080006ff */
[----:B------:R-:W-:Y:S01]  /*16c0*/  UIMAD UR19, UR19, 0x30, URZ ;  /* 0x00000030131378a4 */ /* 0x000fe2000f8e02ff */
[----:B------:R-:W-:Y:S11]  /*16d0*/  BRA.U !UP0, `(.L_x_20) ;  /* 0x0000000108d87547 */ /* 0x000ff6000b800000 */
[----:B------:R-:W-:Y:S01]  /*16e0*/  UMOV UR29, URZ ;  /* 0x000000ff001d7c82 */ /* 0x000fe20008000000 */
[----:B------:R-:W-:-:S05]  /*16f0*/  UMOV UR6, UR13 ;  /* 0x0000000d00067c82 */ /* 0x000fca0008000000 */
.L_x_25:
[----:B--2---:R-:W-:Y:S01]  /*1700*/  @!P5 MOV R3, 0x7000 ;  /* 0x000070000003d802 */ /* 0x004fe20000000f00 */
[----:B-1----:R-:W-:Y:S01]  /*1710*/  ULEA UR33, UR6, UR4, 0x3 ;  /* 0x0000000406217291 */ /* 0x002fe2000f8e18ff */
[----:B--2---:R-:W-:Y:S11]  /*1720*/  @P0 BRA `(.L_x_21) ;  /* 0x00000000000c0947 */ /* 0x004ff60003800000 */
[----:B------:R-:W-:Y:S04]  /*1730*/  SHF.L.U32 R5, R15, 0x1f, RZ ;  /* 0x0000001f0f057819 */ /* 0x000fe800000006ff */
[----:B------:R-:W2:Y:S02]  /*1740*/  SYNCS.PHASECHK.TRANS64.TRYWAIT P0, [UR33+0x38], R5 ;  /* 0x00003805ff0075a7 */ /* 0x000ea40008001121 */
[----:B--2---:R-:W-:Y:S05]  /*1750*/  @!P0 BRA `(.L_x_22) ;  /* 0x0000004c00cc8947 */ /* 0x004fea0003800000 */
.L_x_21:
[----:B------:R2:W-:Y:S01]  /*1760*/  @!P5 SYNCS.ARRIVE.TRANS64 RZ, [UR33], R3 ;  /* 0x00000003ffffd9a7 */ /* 0x0005e20008000021 */
[----:B------:R-:W-:Y:S04]  /*1770*/  BSSY.RECONVERGENT B0, `(.L_x_23) ;  /* 0x0000003000007945 */ /* 0x000fe80003800200 */
[----:B------:R-:W-:Y:S05]  /*1780*/  @P4 BRA `(.L_x_24) ;  /* 0x0000000000044947 */ /* 0x000fea0003800000 */
[----:B------:R-:W-:Y:S05]  /*1790*/  BPT.TRAP 0x1 ;  /* 0x000000040000795c */ /* 0x000fea0000300000 */
.L_x_24:
[----:B------:R-:W-:Y:S05]  /*17a0*/  BSYNC.RECONVERGENT B0 ;  /* 0x0000000000007941 */ /* 0x000fea0003800200 */
.L_x_23:
[----:B------:R-:W-:Y:S02]  /*17b0*/  UIADD3 UR13, UPT, UPT, UR6, 0x1, URZ ;  /* 0x00000001060d7890 */ /* 0x000fe4000fffe0ff */
[----:B------:R-:W-:Y:S02]  /*17c0*/  UIADD3 UR42, UP1, UPT, UR30, 0x80, URZ ;  /* 0x000000801e2a7890 */ /* 0x000fe4000ff3e0ff */
[----:B------:R-:W-:Y:S02]  /*17d0*/  UISETP.NE.AND UP0, UPT, UR13, 0x7, UPT ;  /* 0x000000070d00788c */ /* 0x000fe4000bf05270 */
[----:B------:R-:W-:Y:S02]  /*17e0*/  ULEA UR24, UR6, UR4, 0xe ;  /* 0x0000000406187291 */ /* 0x000fe4000f8e70ff */
[----:B------:R-:W-:Y:S02]  /*17f0*/  USEL UR9, URZ, 0x1, UP0 ;  /* 0x00000001ff097887 */ /* 0x000fe40008000000 */
[----:B------:R-:W-:Y:S02]  /*1800*/  USEL UR13, UR13, URZ, UP0 ;  /* 0x000000ff0d0d7287 */ /* 0x000fe40008000000 */
[----:B------:R-:W-:Y:S02]  /*1810*/  USHF.L.U32 UR34, UR29, 0x8, URZ ;  /* 0x000000081d227899 */ /* 0x000fe400080006ff */
[----:B------:R-:W-:Y:S01]  /*1820*/  ULEA UR8, UR13, UR4, 0x3 ;  /* 0x000000040d087291 */ /* 0x000fe2000f8e18ff */
[----:B------:R-:W-:Y:S01]  /*1830*/  LOP3.LUT R15, R15, UR9, RZ, 0x3c, !PT ;  /* 0x000000090f0f7c12 */ /* 0x000fe2000f8e3cff */
[----:B------:R-:W-:Y:S02]  /*1840*/  UIADD3.X UR43, UPT, UPT, URZ, UR31, URZ, UP1, !UPT ;  /* 0x0000001fff2b7290 */ /* 0x000fe40008ffe4ff */
[----:B------:R-:W-:Y:S01]  /*1850*/  UIADD3 UR32, UPT, UPT, UR24, 0x1a00, URZ ;  /* 0x00001a0018207890 */ /* 0x000fe2000fffe0ff */
[----:B-1----:R-:W-:Y:S01]  /*1860*/  SHF.L.U32 R2, R15, 0x1f, RZ ;  /* 0x0000001f0f027819 */ /* 0x002fe200000006ff */
[----:B------:R-:W-:Y:S01]  /*1870*/  UIADD3 UR26, UPT, UPT, UR34, 0x80, URZ ;  /* 0x00000080221a7890 */ /* 0x000fe2000fffe0ff */
[----:B------:R-:W-:Y:S02]  /*1880*/  UMOV UR40, 0x0 ;  /* 0x0000000000287882 */ /* 0x000fe40000000000 */
[----:B------:R1:W1:Y:S01]  /*1890*/  SYNCS.PHASECHK.TRANS64.TRYWAIT P0, [UR8+0x38], R2 ;  /* 0x00003802ff0075a7 */ /* 0x0002620008001108 */
[----:B------:R-:W-:Y:S01]  /*18a0*/  UMOV UR41, 0x10000000 ;  /* 0x1000000000297882 */ /* 0x000fe20000000000 */
[----:B------:R-:W-:Y:S02]  /*18b0*/  UIADD3 UR24, UPT, UPT, UR24, 0x3a00, URZ ;  /* 0x00003a0018187890 */ /* 0x000fe4000fffe0ff */
[----:B------:R1:W-:Y:S01]  /*18c0*/  UTMALDG.3D [UR32], [UR42], desc[UR40] ;  /* 0x000028202a0075b4 */ /* 0x0003e20008011000 */
[----:B------:R-:W-:Y:S02]  /*18d0*/  UIADD3 UR38, UP0, UPT, UR30, 0x180, URZ ;  /* 0x000001801e267890 */ /* 0x000fe4000ff1e0ff */
[----:B------:R-:W-:Y:S01]  /*18e0*/  UIMAD UR5, UR6, 0x3000, UR4 ;  /* 0x00003000060578a4 */ /* 0x000fe2000f8e0204 */
[----:B------:R-:W-:Y:S01]  /*18f0*/  UMOV UR25, UR33 ;  /* 0x0000002100197c82 */ /* 0x000fe20008000000 */
[----:B------:R-:W-:Y:S01]  /*1900*/  UMOV UR27, UR35 ;  /* 0x00000023001b7c82 */ /* 0x000fe20008000000 */
[----:B------:R-:W-:Y:S01]  /*1910*/  UMOV UR28, UR36 ;  /* 0x00000024001c7c82 */ /* 0x000fe20008000000 */
[----:B------:R-:W-:Y:S01]  /*1920*/  UIADD3.X UR39, UPT, UPT, URZ, UR31, URZ, UP0, !UPT ;  /* 0x0000001fff277290 */ /* 0x000fe200087fe4ff */
[----:B------:R1:W-:Y:S01]  /*1930*/  UTMALDG.3D [UR24], [UR42], desc[UR40] ;  /* 0x000028182a0075b4 */ /* 0x0003e20008011000 */
[----:B------:R-:W-:Y:S01]  /*1940*/  UIADD3 UR16, UPT, UPT, UR5, 0x1da00, URZ ;  /* 0x0001da0005107890 */ /* 0x000fe2000fffe0ff */
[----:B------:R-:W-:Y:S01]  /*1950*/  UMOV UR17, UR33 ;  /* 0x0000002100117c82 */ /* 0x000fe20008000000 */
[----:B------:R-:W-:Y:S01]  /*1960*/  UMOV UR20, UR36 ;  /* 0x0000002400147c82 */ /* 0x000fe20008000000 */
[----:B------:R-:W-:Y:S01]  /*1970*/  UMOV UR18, UR34 ;  /* 0x0000002200127c82 */ /* 0x000fe20008000000 */
[----:B------:R-:W-:Y:S01]  /*1980*/  UIADD3 UR8, UPT, UPT, UR5, 0x1f200, URZ ;  /* 0x0001f20005087890 */ /* 0x000fe2000fffe0ff */
[----:B------:R-:W-:Y:S01]  /*1990*/  UMOV UR11, UR19 ;  /* 0x00000013000b7c82 */ /* 0x000fe20008000000 */
[----:B------:R-:W-:Y:S03]  /*19a0*/  UMOV UR12, UR36 ;  /* 0x00000024000c7c82 */ /* 0x000fe60008000000 */
[----:B------:R1:W-:Y:S01]  /*19b0*/  UTMALDG.3D [UR16], [UR38], desc[UR40] ;  /* 0x00002810260075b4 */ /* 0x0003e20008011000 */
[----:B------:R-:W-:Y:S01]  /*19c0*/  UIADD3 UR29, UPT, UPT, UR29, 0x1, URZ ;  /* 0x000000011d1d7890 */ /* 0x000fe2000fffe0ff */
[----:B------:R-:W-:Y:S01]  /*19d0*/  UMOV UR9, UR33 ;  /* 0x0000002100097c82 */ /* 0x000fe20008000000 */
[----:B------:R-:W-:Y:S02]  /*19e0*/  UMOV UR10, UR26 ;  /* 0x0000001a000a7c82 */ /* 0x000fe40008000000 */
[----:B------:R-:W-:Y:S01]  /*19f0*/  UISETP.NE.AND UP0, UPT, UR29, UR7, UPT ;  /* 0x000000071d00728c */ /* 0x000fe2000bf05270 */
[----:B------:R-:W-:Y:S01]  /*1a00*/  UMOV UR23, UR7 ;  /* 0x0000000700177c82 */ /* 0x000fe20008000000 */
[----:B------:R1:W-:Y:S01]  /*1a10*/  UTMALDG.3D [UR8], [UR38], desc[UR40] ;  /* 0x00002808260075b4 */ /* 0x0003e20008011000 */
[----:B------:R-:W-:Y:S06]  /*1a20*/  UMOV UR6, UR13 ;  /* 0x0000000d00067c82 */ /* 0x000fec0008000000 */
[----:B------:R-:W-:Y:S05]  /*1a30*/  BRA.U UP0, `(.L_x_25) ;  /* 0xfffffffd00307547 */ /* 0x000fea000b83ffff */
.L_x_20:
[----:B------:R-:W-:Y:S01]  /*1a40*/  ULEA UR5, UR13, UR4, 0x3 ;  /* 0x000000040d057291 */ /* 0x000fe2000f8e18ff */
[----:B-1----:R-:W-:Y:S01]  /*1a50*/  SHF.L.U32 R2, R15, 0x1f, RZ ;  /* 0x0000001f0f027819 */ /* 0x002fe200000006ff */
[----:B------:R-:W-:Y:S01]  /*1a60*/  @!P1 SYNCS.ARRIVE.TRANS64.A1T0 RZ, [UR4+0x88], RZ ;  /* 0x000088ffffff99a7 */ /* 0x000fe20008100004 */
[----:B------:R-:W-:-:S06]  /*1a70*/  UISETP.GT.AND UP0, UPT, UR22, UR21, UPT ;  /* 0x000000151600728c */ /* 0x000fcc000bf04270 */
[----:B--2---:R1:W2:Y:S03]  /*1a80*/  SYNCS.PHASECHK.TRANS64.TRYWAIT P0, [UR5+0x38], R2 ;  /* 0x00003802ff0075a7 */ /* 0x0042a60008001105 */
[----:B------:R-:W-:Y:S05]  /*1a90*/  BRA.U !UP0, `(.L_x_26) ;  /* 0x0000000108d47547 */ /* 0x000fea000b800000 */
[----:B------:R-:W-:Y:S01]  /*1aa0*/  UIADD3 UR29, UPT, UPT, UR14, UR23, URZ ;  /* 0x000000170e1d7290 */ /* 0x000fe2000fffe0ff */
[----:B------:R-:W-:-:S11]  /*1ab0*/  UMOV UR6, UR13 ;  /* 0x0000000d00067c82 */ /* 0x000fd60008000000 */
.L_x_31:
[----:B--2---:R-:W-:Y:S01]  /*1ac0*/  @!P5 MOV R3, 0x7000 ;  /* 0x000070000003d802 */ /* 0x004fe20000000f00 */
[----:B-1----:R-:W-:Y:S01]  /*1ad0*/  ULEA UR33, UR6, UR4, 0x3 ;  /* 0x0000000406217291 */ /* 0x002fe2000f8e18ff */
[----:B--2---:R-:W-:Y:S11]  /*1ae0*/  @P0 BRA `(.L_x_27) ;  /* 0x00000000000c0947 */ /* 0x004ff60003800000 */
[----:B------:R-:W-:Y:S04]  /*1af0*/  SHF.L.U32 R5, R15, 0x1f, RZ ;  /* 0x0000001f0f057819 */ /* 0x000fe800000006ff */
[----:B------:R-:W2:Y:S02]  /*1b00*/  SYNCS.PHASECHK.TRANS64.TRYWAIT P0, [UR33+0x38], R5 ;  /* 0x00003805ff0075a7 */ /* 0x000ea40008001121 */
[----:B--2---:R-:W-:Y:S05]  /*1b10*/  @!P0 BRA `(.L_x_28) ;  /* 0x0000004800f48947 */ /* 0x004fea0003800000 */
.L_x_27:
[----:B------:R2:W-:Y:S01]  /*1b20*/  @!P5 SYNCS.ARRIVE.TRANS64 RZ, [UR33], R3 ;  /* 0x00000003ffffd9a7 */ /* 0x0005e20008000021 */
[----:B------:R-:W-:Y:S04]  /*1b30*/  BSSY.RECONVERGENT B0, `(.L_x_29) ;  /* 0x0000003000007945 */ /* 0x000fe80003800200 */
[----:B------:R-:W-:Y:S05]  /*1b40*/  @P4 BRA `(.L_x_30) ;  /* 0x0000000000044947 */ /* 0x000fea0003800000 */
[----:B------:R-:W-:Y:S05]  /*1b50*/  BPT.TRAP 0x1 ;  /* 0x000000040000795c */ /* 0x000fea0000300000 */
.L_x_30:
[----:B------:R-:W-:Y:S05]  /*1b60*/  BSYNC.RECONVERGENT B0 ;  /* 0x0000000000007941 */ /* 0x000fea0003800200 */
.L_x_29:
        /* <DEDUP_REMOVED lines=12> */
[----:B------:R-:W-:Y:S01]  /*1c30*/  UMOV UR40, 0x0 ;  /* 0x0000000000287882 */ /* 0x000fe20000000000 */
[----:B------:R-:W-:Y:S01]  /*1c40*/  UMOV UR41, 0x10000000 ;  /* 0x1000000000297882 */ /* 0x000fe20000000000 */
[----:B------:R-:W-:Y:S01]  /*1c50*/  UIADD3 UR26, UPT, UPT, UR34, 0x80, URZ ;  /* 0x00000080221a7890 */ /* 0x000fe2000fffe0ff */
[----:B------:R1:W1:Y:S01]  /*1c60*/  SYNCS.PHASECHK.TRANS64.TRYWAIT P0, [UR8+0x38], R2 ;  /* 0x00003802ff0075a7 */ /* 0x0002620008001108 */
[----:B------:R-:W-:Y:S02]  /*1c70*/  UIADD3 UR24, UPT, UPT, UR24, 0x3a00, URZ ;  /* 0x00003a0018187890 */ /* 0x000fe4000fffe0ff */
[----:B------:R-:W-:Y:S01]  /*1c80*/  UIADD3 UR38, UP0, UPT, UR30, 0x180, URZ ;  /* 0x000001801e267890 */ /* 0x000fe2000ff1e0ff */
[----:B------:R1:W-:Y:S01]  /*1c90*/  UTMALDG.3D [UR32], [UR42], desc[UR40] ;  /* 0x000028202a0075b4 */ /* 0x0003e20008011000 */
        /* <DEDUP_REMOVED lines=14> */
[----:B------:R-:W-:Y:S01]  /*1d80*/  UMOV UR9, UR33 ;  /* 0x0000002100097c82 */ /* 0x000fe20008000000 */
[----:B------:R-:W-:Y:S01]  /*1d90*/  UMOV UR10, UR26 ;  /* 0x0000001a000a7c82 */ /* 0x000fe20008000000 */
[----:B------:R-:W-:Y:S01]  /*1da0*/  UIADD3 UR23, UPT, UPT, UR23, 0x1, URZ ;  /* 0x0000000117177890 */ /* 0x000fe2000fffe0ff */
[----:B------:R-:W-:Y:S03]  /*1db0*/  UMOV UR6, UR13 ;  /* 0x0000000d00067c82 */ /* 0x000fe60008000000 */
[----:B------:R-:W-:Y:S01]  /*1dc0*/  UISETP.NE.AND UP0, UPT, UR23, UR29, UPT ;  /* 0x0000001d1700728c */ /* 0x000fe2000bf05270 */
[----:B------:R1:W-:Y:S08]  /*1dd0*/  UTMALDG.3D [UR8], [UR38], desc[UR40] ;  /* 0x00002808260075b4 */ /* 0x0003f00008011000 */
[----:B------:R-:W-:Y:S05]  /*1de0*/  BRA.U UP0, `(.L_x_31) ;  /* 0xfffffffd00347547 */ /* 0x000fea000b83ffff */
.L_x_26:
[C---:B-1----:R-:W-:Y:S01]  /*1df0*/  LEA R2, R14.reuse, UR4, 0x3 ;  /* 0x000000040e027c11 */ /* 0x042fe2000f8e18ff */
[----:B------:R-:W-:Y:S01]  /*1e00*/  NOP ;  /* 0x0000000000007918 */ /* 0x000fe20000000000 */
[----:B--2---:R-:W-:Y:S02]  /*1e10*/  SHF.L.U32 R3, R13, 0x1f, RZ ;  /* 0x0000001f0d037819 */ /* 0x004fe400000006ff */
[----:B------:R-:W-:Y:S02]  /*1e20*/  LEA R4, R14, UR4, 0x4 ;  /* 0x000000040e047c11 */ /* 0x000fe4000f8e20ff */
[----:B------:R-:W1:Y:S02]  /*1e30*/  SYNCS.PHASECHK.TRANS64.TRYWAIT P0, [R2+URZ+0x90], R3 ;  /* 0x00009003020075a7 */ /* 0x000e6400080011ff */
[----:B-1----:R-:W-:Y:S05]  /*1e40*/  @!P0 BRA `(.L_x_32) ;  /* 0x0000004800408947 */ /* 0x002fea0003800000 */
.L_x_98:
[----:B------:R-:W2:Y:S01]  /*1e50*/  LDS.128 R4, [R4+0x120] ;  /* 0x0001200004047984 */ /* 0x000ea20000000c00 */
[----:B---3--:R-:W-:Y:S01]  /*1e60*/  ISETP.GE.AND P0, PT, R22, 0x1, PT ;  /* 0x000000011600780c */ /* 0x008fe20003f06270 */
[----:B-1----:R-:W-:Y:S01]  /*1e70*/  VIADD R2, R2, 0xa0 ;  /* 0x000000a002027836 */ /* 0x002fe20000000000 */
[----:B------:R-:W-:Y:S01]  /*1e80*/  @!PT LDS RZ, [RZ] ;  /* 0x00000000fffff984 */ /* 0x000fe20000000800 */
[----:B------:R-:W-:Y:S01]  /*1e90*/  @!PT LDS RZ, [RZ] ;  /* 0x00000000fffff984 */ /* 0x000fe20000000800 */
[----:B------:R-:W-:Y:S01]  /*1ea0*/  @!PT LDS RZ, [RZ] ;  /* 0x00000000fffff984 */ /* 0x000fe20000000800 */
[----:B------:R-:W-:Y:S01]  /*1eb0*/  @!PT LDS RZ, [RZ] ;  /* 0x00000000fffff984 */ /* 0x000fe20000000800 */
[----:B------:R1:W-:Y:S06]  /*1ec0*/  MEMBAR.ALL.CTA ;  /* 0x0000000000007992 */ /* 0x0003ec0000008000 */
[----:B-1----:R-:W1:Y:S01]  /*1ed0*/  FENCE.VIEW.ASYNC.S ;  /* 0x00000000000073c6 */ /* 0x002e620000000000 */
[----:B------:R-:W-:-:S04]  /*1ee0*/  PRMT R2, RZ, 0x654, R2 ;  /* 0x00000654ff027816 */ /* 0x000fc80000000002 */
[----:B-1----:R1:W-:Y:S01]  /*1ef0*/  SYNCS.ARRIVE.TRANS64.RED.A1T0 RZ, [R2+URZ], RZ ;  /* 0x000000ff02ff79a7 */ /* 0x0023e200081004ff */
[----:B--2---:R-:W-:-:S13]  /*1f00*/  LOP3.LUT P2, RZ, R6, 0x1, RZ, 0xc0, !PT ;  /* 0x0000000106ff7812 */ /* 0x004fda000784c0ff */
[----:B------:R-:W-:Y:S01]  /*1f10*/  @P2 SHF.R.U32.HI R3, RZ, 0x10, R5 ;  /* 0x00000010ff032819 */ /* 0x000fe20000011605 */
[----:B------:R-:W-:Y:S01]  /*1f20*/  VOTEU.ANY UP0, P2 ;  /* 0x0000000000ff7886 */ /* 0x000fe20001000100 */
[----:B------:R-:W-:Y:S02]  /*1f30*/  @P2 MOV R11, R4 ;  /* 0x00000004000b2202 */ /* 0x000fe40000000f00 */
[----:B------:R-:W-:Y:S02]  /*1f40*/  @P2 R2UR.BROADCAST UR5, R3 ;  /* 0x00000000030522ca */ /* 0x000fe400008e0000 */
[----:B------:R-:W-:-:S11]  /*1f50*/  @P2 LOP3.LUT R8, R5, 0xffff, RZ, 0xc0, !PT ;  /* 0x0000ffff05082812 */ /* 0x000fd600078ec0ff */
[----:B------:R-:W-:Y:S01]  /*1f60*/  @UP0 UMOV UR36, UR5 ;  /* 0x0000000500240c82 */ /* 0x000fe20008000000 */
[----:B-1----:R-:W-:Y:S05]  /*1f70*/  @!P0 BRA `(.L_x_33) ;  /* 0x0000000000b88947 */ /* 0x002fea0003800000 */
[----:B------:R-:W4:Y:S01]  /*1f80*/  LDC.64 R4, c[0x0][0xb18] ;  /* 0x0002c600ff047b82 */ /* 0x000f220000000a00 */
[----:B------:R-:W-:-:S07]  /*1f90*/  ISETP.NE.AND P3, PT, R22, 0x1, PT ;  /* 0x000000011600780c */ /* 0x000fce0003f65270 */
[----:B------:R-:W1:Y:S08]  /*1fa0*/  LDC.64 R6, c[0x0][0xb10] ;  /* 0x0002c400ff067b82 */ /* 0x000e700000000a00 */
[----:B------:R-:W2:Y:S08]  /*1fb0*/  LDC R16, c[0x0][0xb20] ;  /* 0x0002c800ff107b82 */ /* 0x000eb00000000800 */
[----:B------:R-:W3:Y:S01]  /*1fc0*/  LDC R18, c[0x0][0xb0c] ;  /* 0x0002c300ff127b82 */ /* 0x000ee20000000800 */
[----:B----4-:R-:W-:Y:S01]  /*1fd0*/  IMAD.HI.U32 R17, R0, R5, RZ ;  /* 0x0000000500117227 */ /* 0x010fe200078e00ff */
[----:B------:R-:W-:-:S03]  /*1fe0*/  ISETP.NE.AND P0, PT, R4, 0x1, PT ;  /* 0x000000010400780c */ /* 0x000fc60003f05270 */
[----:B------:R-:W-:-:S03]  /*1ff0*/  IMAD.HI.U32 R5, R8, R5, RZ ;  /* 0x0000000508057227 */ /* 0x000fc600078e00ff */
[----:B------:R-:W4:Y:S01]  /*2000*/  LDC.64 R2, c[0x0][0xb28] ;  /* 0x0002ca00ff027b82 */ /* 0x000f220000000a00 */
[----:B-1----:R-:W-:-:S04]  /*2010*/  IMAD.HI.U32 R20, R9, R6, RZ ;  /* 0x0000000609147227 */ /* 0x002fc800078e00ff */
[----:B------:R-:W-:Y:S01]  /*2020*/  IMAD.HI.U32 R24, R11, R6, RZ ;  /* 0x000000060b187227 */ /* 0x000fe200078e00ff */
[----:B------:R-:W-:Y:S02]  /*2030*/  SHF.R.U32.HI R20, RZ, R7, R20 ;  /* 0x00000007ff147219 */ /* 0x000fe40000011614 */
[-C--:B--2---:R-:W-:Y:S02]  /*2040*/  SHF.R.U32.HI R17, RZ, R16.reuse, R17 ;  /* 0x00000010ff117219 */ /* 0x084fe40000011611 */
[----:B------:R-:W-:Y:S02]  /*2050*/  SHF.R.U32.HI R5, RZ, R16, R5 ;  /* 0x00000010ff057219 */ /* 0x000fe40000011605 */
[----:B------:R-:W-:Y:S02]  /*2060*/  SEL R17, R0, R17, !P0 ;  /* 0x0000001100117207 */ /* 0x000fe40004000000 */
[----:B------:R-:W-:Y:S02]  /*2070*/  SHF.R.U32.HI R24, RZ, R7, R24 ;  /* 0x00000007ff187219 */ /* 0x000fe40000011618 */
[----:B---3--:R-:W-:-:S02]  /*2080*/  ISETP.NE.AND P1, PT, R18, 0x1, PT ;  /* 0x000000011200780c */ /* 0x008fc40003f25270 */
[----:B------:R-:W-:Y:S02]  /*2090*/  SEL R5, R8, R5, !P0 ;  /* 0x0000000508057207 */ /* 0x000fe40004000000 */
[----:B------:R-:W-:Y:S02]  /*20a0*/  SEL R19, R9, R20, !P1 ;  /* 0x0000001409137207 */ /* 0x000fe40004800000 */
[----:B------:R-:W-:Y:S01]  /*20b0*/  SEL R7, R11, R24, !P1 ;  /* 0x000000180b077207 */ /* 0x000fe20004800000 */
[----:B----4-:R-:W-:-:S04]  /*20c0*/  IMAD.HI.U32 R20, R17, R2, RZ ;  /* 0x0000000211147227 */ /* 0x010fc800078e00ff */
[----:B------:R-:W-:Y:S01]  /*20d0*/  IMAD.HI.U32 R6, R19, R2, RZ ;  /* 0x0000000213067227 */ /* 0x000fe200078e00ff */
[----:B------:R-:W-:-:S04]  /*20e0*/  @P3 SHF.R.U32.HI R17, RZ, R3, R20 ;  /* 0x00000003ff113219 */ /* 0x000fc80000011614 */
[----:B------:R-:W-:Y:S01]  /*20f0*/  @P3 SHF.R.U32.HI R19, RZ, R3, R6 ;  /* 0x00000003ff133219 */ /* 0x000fe20000011606 */
[----:B------:R-:W-:-:S04]  /*2100*/  IMAD R17, R22, R17, RZ ;  /* 0x0000001116117224 */ /* 0x000fc800078e02ff */
[----:B------:R-:W-:Y:S01]  /*2110*/  IMAD R6, R22, R19, RZ ;  /* 0x0000001316067224 */ /* 0x000fe200078e02ff */
[C---:B------:R-:W-:Y:S02]  /*2120*/  ISETP.GE.AND P0, PT, R5.reuse, R17, PT ;  /* 0x000000110500720c */ /* 0x040fe40003f06270 */
[----:B------:R-:W-:Y:S02]  /*2130*/  IADD3 R17, PT, PT, -R5, RZ, RZ ;  /* 0x000000ff05117210 */ /* 0x000fe40007ffe1ff */
[----:B------:R-:W-:Y:S01]  /*2140*/  ISETP.GE.OR P0, PT, R7, R6, P0 ;  /* 0x000000060700720c */ /* 0x000fe20000706670 */
[----:B------:R-:W-:-:S04]  /*2150*/  IMAD.HI.U32 R6, R5, R2, RZ ;  /* 0x0000000205067227 */ /* 0x000fc800078e00ff */
[----:B------:R-:W-:Y:S01]  /*2160*/  IMAD R8, R4, R17, R8 ;  /* 0x0000001104087224 */ /* 0x000fe200078e0208 */
[----:B------:R-:W-:-:S04]  /*2170*/  SHF.R.U32.HI R6, RZ, R3, R6 ;  /* 0x00000003ff067219 */ /* 0x000fc80000011606 */
[----:B------:R-:W-:-:S03]  /*2180*/  SEL R6, R5, R6, !P3 ;  /* 0x0000000605067207 */ /* 0x000fc60005800000 */
[----:B------:R-:W-:-:S04]  /*2190*/  @!P0 IMAD.HI.U32 R16, R7, R2, RZ ;  /* 0x0000000207108227 */ /* 0x000fc800078e00ff */
[----:B------:R-:W-:Y:S01]  /*21a0*/  IMAD.MOV R2, RZ, RZ, -R6 ;  /* 0x000000ffff027224 */ /* 0x000fe200078e0a06 */
[----:B------:R-:W-:-:S03]  /*21b0*/  @!P0 SHF.R.U32.HI R16, RZ, R3, R16 ;  /* 0x00000003ff108219 */ /* 0x000fc60000011610 */
[----:B------:R-:W-:Y:S01]  /*21c0*/  IMAD R2, R22, R2, R5 ;  /* 0x0000000216027224 */ /* 0x000fe200078e0205 */
[----:B------:R-:W-:-:S05]  /*21d0*/  @!P0 SEL R3, R7, R16, !P3 ;  /* 0x0000001007038207 */ /* 0x000fca0005800000 */
[--C-:B------:R-:W-:Y:S02]  /*21e0*/  @!P0 IMAD.IADD R6, R6, 0x1, -R3.reuse ;  /* 0x0000000106068824 */ /* 0x100fe400078e0a03 */
[----:B------:R-:W-:Y:S01]  /*21f0*/  @!P0 IMAD R3, R2, R19, R3 ;  /* 0x0000001302038224 */ /* 0x000fe200078e0203 */
[----:B------:R-:W-:Y:S01]  /*2200*/  IADD3 R2, PT, PT, -R7, RZ, RZ ;  /* 0x000000ff07027210 */ /* 0x000fe20007ffe1ff */
[----:B------:R-:W-:Y:S02]  /*2210*/  @!P0 IMAD R5, R22, R6, R7 ;  /* 0x0000000616058224 */ /* 0x000fe400078e0207 */
[----:B------:R-:W-:Y:S02]  /*2220*/  @!P0 IMAD.MOV.U32 R7, RZ, RZ, R3 ;  /* 0x000000ffff078224 */ /* 0x000fe400078e0003 */
[----:B------:R-:W-:Y:S02]  /*2230*/  IMAD R2, R18, R2, R11 ;  /* 0x0000000212027224 */ /* 0x000fe400078e020b */
[----:B------:R-:W-:-:S02]  /*2240*/  IMAD R8, R5, R4, R8 ;  /* 0x0000000405087224 */ /* 0x000fc400078e0208 */
[----:B------:R-:W-:Y:S02]  /*2250*/  IMAD R11, R7, R18, R2 ;  /* 0x00000012070b7224 */ /* 0x000fe400078e0202 */
.L_x_33:
[----:B------:R-:W1:Y:S02]  /*2260*/  LDCU UR5, c[0x0][0xb30] ;  /* 0x00016600ff0577ac */ /* 0x000e640008000800 */
[----:B-1----:R-:W-:-:S09]  /*2270*/  UISETP.NE.AND UP0, UPT, UR5, 0x1, UPT ;  /* 0x000000010500788c */ /* 0x002fd2000bf05270 */
[----:B------:R-:W-:Y:S05]  /*2280*/  BRA.U UP0, `(.L_x_34) ;  /* 0x0000000100407547 */ /* 0x000fea000b800000 */
[----:B------:R-:W1:Y:S08]  /*2290*/  LDC.64 R4, c[0x0][0xb10] ;  /* 0x0002c400ff047b82 */ /* 0x000e700000000a00 */
[----:B------:R-:W2:Y:S08]  /*22a0*/  LDC.64 R2, c[0x0][0xb18] ;  /* 0x0002c600ff027b82 */ /* 0x000eb00000000a00 */
[----:B------:R-:W3:Y:S08]  /*22b0*/  LDC R6, c[0x0][0xb20] ;  /* 0x0002c800ff067b82 */ /* 0x000ef00000000800 */
[----:B------:R-:W4:Y:S01]  /*22c0*/  LDC R16, c[0x0][0xb0c] ;  /* 0x0002c300ff107b82 */ /* 0x000f220000000800 */
[----:B-1----:R-:W-:-:S05]  /*22d0*/  IMAD.HI.U32 R4, R11, R4, RZ ;  /* 0x000000040b047227 */ /* 0x002fca00078e00ff */
[----:B------:R-:W-:Y:S01]  /*22e0*/  SHF.R.U32.HI R4, RZ, R5, R4 ;  /* 0x00000005ff047219 */ /* 0x000fe20000011604 */
[----:B--2---:R-:W-:Y:S01]  /*22f0*/  IMAD.HI.U32 R3, R8, R3, RZ ;  /* 0x0000000308037227 */ /* 0x004fe200078e00ff */
[----:B------:R-:W-:-:S04]  /*2300*/  ISETP.NE.AND P0, PT, R2, 0x1, PT ;  /* 0x000000010200780c */ /* 0x000fc80003f05270 */
[----:B---3--:R-:W-:-:S04]  /*2310*/  SHF.R.U32.HI R3, RZ, R6, R3 ;  /* 0x00000006ff037219 */ /* 0x008fc80000011603 */
[----:B------:R-:W-:Y:S02]  /*2320*/  SEL R3, R8, R3, !P0 ;  /* 0x0000000308037207 */ /* 0x000fe40004000000 */
[----:B----4-:R-:W-:-:S04]  /*2330*/  ISETP.NE.AND P1, PT, R16, 0x1, PT ;  /* 0x000000011000780c */ /* 0x010fc80003f25270 */
[----:B------:R-:W-:-:S05]  /*2340*/  SEL R4, R11, R4, !P1 ;  /* 0x000000040b047207 */ /* 0x000fca0004800000 */
[----:B------:R-:W-:Y:S02]  /*2350*/  IMAD.IADD R5, R3, 0x1, -R4 ;  /* 0x0000000103057824 */ /* 0x000fe400078e0a04 */
[----:B------:R-:W-:Y:S02]  /*2360*/  IMAD.IADD R3, R4, 0x1, -R3 ;  /* 0x0000000104037824 */ /* 0x000fe400078e0a03 */
[----:B------:R-:W-:Y:S02]  /*2370*/  IMAD R11, R5, R16, R11 ;  /* 0x00000010050b7224 */ /* 0x000fe400078e020b */
[----:B------:R-:W-:-:S07]  /*2380*/  IMAD R8, R3, R2, R8 ;  /* 0x0000000203087224 */ /* 0x000fce00078e0208 */
.L_x_34:
[----:B------:R-:W-:Y:S01]  /*2390*/  VIADD R14, R14, 0x1 ;  /* 0x000000010e0e7836 */ /* 0x000fe20000000000 */
[----:B------:R-:W-:Y:S01]  /*23a0*/  PLOP3.LUT P1, PT, PT, PT, PT, 0x80, 0x8 ;  /* 0x000000000008781c */ /* 0x000fe20003f2f070 */
[----:B------:R-:W-:Y:S02]  /*23b0*/  IMAD.IADD R71, R11, 0x1, R68 ;  /* 0x000000010b477824 */ /* 0x000fe400078e0244 */
[----:B------:R-:W-:Y:S01]  /*23c0*/  IMAD.IADD R69, R8, 0x1, R61 ;  /* 0x0000000108457824 */ /* 0x000fe200078e023d */
[----:B------:R-:W-:-:S04]  /*23d0*/  ISETP.NE.AND P0, PT, R14, 0x2, PT ;  /* 0x000000020e00780c */ /* 0x000fc80003f05270 */
[----:B------:R-:W-:Y:S02]  /*23e0*/  SEL R2, RZ, 0x1, P0 ;  /* 0x00000001ff027807 */ /* 0x000fe40000000000 */
[----:B------:R-:W-:Y:S02]  /*23f0*/  SEL R14, R14, RZ, P0 ;  /* 0x000000ff0e0e7207 */ /* 0x000fe40000000000 */
[----:B------:R-:W-:Y:S01]  /*2400*/  LOP3.LUT R13, R13, R2, RZ, 0x3c, !PT ;  /* 0x000000020d0d7212 */ /* 0x000fe200078e3cff */
[----:B------:R-:W-:Y:S06]  /*2410*/  @P2 BRA `(.L_x_35) ;  /* 0xfffffff000402947 */ /* 0x000fec000383ffff */
[----:B------:R-:W-:Y:S01]  /*2420*/  UIADD3 UR4, UPT, UPT, UR4, 0x38, URZ ;  /* 0x0000003804047890 */ /* 0x000fe2000fffe0ff */
[----:B------:R-:W-:-:S03]  /*2430*/  SHF.L.U32 R3, R15, 0x1f, RZ ;  /* 0x0000001f0f037819 */ /* 0x000fc600000006ff */
[----:B------:R-:W-:-:S09]  /*2440*/  ULEA UR5, UR13, UR4, 0x3 ;  /* 0x000000040d057291 */ /* 0x000fd2000f8e18ff */
[----:B------:R-:W1:Y:S02]  /*2450*/  SYNCS.PHASECHK.TRANS64.TRYWAIT P0, [UR5], R3 ;  /* 0x00000003ff0075a7 */ /* 0x000e640008001105 */
[----:B-1----:R-:W-:Y:S05]  /*2460*/  @!P0 BRA `(.L_x_36) ;  /* 0x0000004000cc8947 */ /* 0x002fea0003800000 */
.L_x_100:
[----:B------:R-:W-:-:S04]  /*2470*/  UIADD3 UR6, UPT, UPT, UR13, 0x1, URZ ;  /* 0x000000010d067890 */ /* 0x000fc8000fffe0ff */
[----:B------:R-:W-:-:S04]  /*2480*/  UISETP.NE.AND UP0, UPT, UR6, 0x7, UPT ;  /* 0x000000070600788c */ /* 0x000fc8000bf05270 */
[----:B------:R-:W-:Y:S02]  /*2490*/  USEL UR7, URZ, 0x1, UP0 ;  /* 0x00000001ff077887 */ /* 0x000fe40008000000 */
[----:B------:R-:W-:-:S04]  /*24a0*/  USEL UR6, UR6, URZ, UP0 ;  /* 0x000000ff06067287 */ /* 0x000fc80008000000 */
[----:B------:R-:W-:Y:S01]  /*24b0*/  ULEA UR5, UR6, UR4, 0x3 ;  /* 0x0000000406057291 */ /* 0x000fe2000f8e18ff */
[----:B------:R-:W-:-:S04]  /*24c0*/  LOP3.LUT R2, R15, UR7, RZ, 0x3c, !PT ;  /* 0x000000070f027c12 */ /* 0x000fc8000f8e3cff */
[----:B-1----:R-:W-:-:S04]  /*24d0*/  SHF.L.U32 R3, R2, 0x1f, RZ ;  /* 0x0000001f02037819 */ /* 0x002fc800000006ff */
[----:B------:R-:W1:Y:S02]  /*24e0*/  SYNCS.PHASECHK.TRANS64.TRYWAIT P0, [UR5], R3 ;  /* 0x00000003ff0075a7 */ /* 0x000e640008001105 */
[----:B-1----:R-:W-:Y:S05]  /*24f0*/  @!P0 BRA `(.L_x_37) ;  /* 0x0000004000c08947 */ /* 0x002fea0003800000 */
.L_x_102:
        /* <DEDUP_REMOVED lines=9> */
.L_x_104:
        /* <DEDUP_REMOVED lines=9> */
.L_x_106:
        /* <DEDUP_REMOVED lines=9> */
.L_x_108:
        /* <DEDUP_REMOVED lines=9> */
.L_x_110:
[----:B------:R-:W-:-:S04]  /*2740*/  UIADD3 UR6, UPT, UPT, UR6, 0x1, URZ ;  /* 0x0000000106067890 */ /* 0x000fc8000fffe0ff */
[----:B------:R-:W-:-:S04]  /*2750*/  UISETP.NE.AND UP0, UPT, UR6, 0x7, UPT ;  /* 0x000000070600788c */ /* 0x000fc8000bf05270 */
[----:B------:R-:W-:Y:S02]  /*2760*/  USEL UR5, URZ, 0x1, UP0 ;  /* 0x00000001ff057887 */ /* 0x000fe40008000000 */
[----:B------:R-:W-:-:S04]  /*2770*/  USEL UR6, UR6, URZ, UP0 ;  /* 0x000000ff06067287 */ /* 0x000fc80008000000 */
[----:B------:R-:W-:Y:S01]  /*2780*/  ULEA UR6, UR6, UR4, 0x3 ;  /* 0x0000000406067291 */ /* 0x000fe2000f8e18ff */
[----:B-1----:R-:W-:-:S04]  /*2790*/  LOP3.LUT R3, R2, UR5, RZ, 0x3c, !PT ;  /* 0x0000000502037c12 */ /* 0x002fc8000f8e3cff */
[----:B------:R-:W-:Y:S01]  /*27a0*/  SHF.L.U32 R3, R3, 0x1f, RZ ;  /* 0x0000001f03037819 */ /* 0x000fe200000006ff */
[----:B----4-:R-:W-:-:S07]  /*27b0*/  IMAD.U32 R0, RZ, RZ, UR6 ;  /* 0x00000006ff007e24 */ /* 0x010fce000f8e00ff */
.L_x_42:
[----:B-1----:R1:W2:Y:S02]  /*27c0*/  SYNCS.PHASECHK.TRANS64.TRYWAIT P0, [R0+URZ], R3 ;  /* 0x00000003000075a7 */ /* 0x0022a400080011ff */
[----:B--2---:R-:W-:Y:S05]  /*27d0*/  @!P0 NANOSLEEP.SYNCS 0x989680 ;  /* 0x009896800000895d */ /* 0x004fea0003900000 */
[----:B------:R-:W2:Y:S02]  /*27e0*/  @!P0 SYNCS.PHASECHK.TRANS64 P0, [R0+URZ], R3 ;  /* 0x00000003000085a7 */ /* 0x000ea400080010ff */
[----:B--2---:R-:W-:Y:S05]  /*27f0*/  @P0 EXIT ;  /* 0x000000000000094d */ /* 0x004fea0003800000 */
[----:B------:R-:W-:Y:S05]  /*2800*/  BRA `(.L_x_42) ;  /* 0xfffffffc00ec7947 */ /* 0x000fea000383ffff */
.L_x_17:
[----:B------:R-:W-:-:S04]  /*2810*/  UISETP.NE.AND UP1, UPT, UR37, URZ, UPT ;  /* 0x000000ff2500728c */ /* 0x000fc8000bf25270 */
[----:B------:R-:W-:-:S09]  /*2820*/  UISETP.NE.OR UP1, UPT, UR8, 0x1, UP1 ;  /* 0x000000010800788c */ /* 0x000fd20008f25670 */
[----:B------:R-:W-:Y:S05]  /*2830*/  BRA.U UP1, `(.L_x_43) ;  /* 0x0000000501487547 */ /* 0x000fea000b800000 */
[----:B------:R-:W-:Y:S01]  /*2840*/  ISETP.NE.AND P2, PT, R2, RZ, PT ;  /* 0x000000ff0200720c */ /* 0x000fe20003f45270 */
[----:B------:R-:W-:Y:S01]  /*2850*/  IMAD.MOV.U32 R12, RZ, RZ, 0x1 ;  /* 0x00000001ff0c7424 */ /* 0x000fe200078e00ff */
[----:B------:R-:W-:Y:S02]  /*2860*/  CS2R R10, SRZ ;  /* 0x00000000000a7805 */ /* 0x000fe4000001ff00 */
[----:B------:R-:W-:Y:S01]  /*2870*/  CS2R R8, SRZ ;  /* 0x0000000000087805 */ /* 0x000fe2000001ff00 */
[----:B------:R-:W-:Y:S01]  /*2880*/  UMOV UR4, 0x400 ;  /* 0x0000040000047882 */ /* 0x000fe20000000000 */
[----:B------:R-:W-:Y:S01]  /*2890*/  UMOV UR6, URZ ;  /* 0x000000ff00067c82 */ /* 0x000fe20008000000 */
[----:B------:R-:W-:-:S12]  /*28a0*/  ULEA UR37, UR37, UR4, 0x18 ;  /* 0x0000000425257291 */ /* 0x000fd8000f8ec0ff */
.L_x_47:
[----:B------:R-:W-:Y:S02]  /*28b0*/  LEA R0, R8, UR37, 0x3 ;  /* 0x0000002508007c11 */ /* 0x000fe4000f8e18ff */
[----:B------:R-:W-:-:S03]  /*28c0*/  SHF.L.U32 R5, R9, 0x1f, RZ ;  /* 0x0000001f09057819 */ /* 0x000fc600000006ff */
[----:B------:R-:W-:Y:S01]  /*28d0*/  VIADD R4, R0, 0x100 ;  /* 0x0000010000047836 */ /* 0x000fe20000000000 */
[----:B------:R-:W1:Y:S02]  /*28e0*/  SYNCS.PHASECHK.TRANS64.TRYWAIT P0, [R0+URZ+0xf0], R5 ;  /* 0x0000f005000075a7 */ /* 0x000e6400080011ff */
[----:B-1----:R-:W-:Y:S05]  /*28f0*/  @!P0 BRA `(.L_x_44) ;  /* 0x0000004000388947 */ /* 0x002fea0003800000 */
.L_x_111:
[----:B------:R-:W-:Y:S01]  /*2900*/  ULEA UR5, UR6, UR37, 0x3 ;  /* 0x0000002506057291 */ /* 0x000fe2000f8e18ff */
[----:B------:R-:W-:Y:S02]  /*2910*/  PRMT R4, RZ, 0x654, R4 ;  /* 0x00000654ff047816 */ /* 0x000fe40000000004 */
[----:B-1----:R-:W-:Y:S01]  /*2920*/  SHF.L.U32 R5, R12, 0x1f, RZ ;  /* 0x0000001f0c057819 */ /* 0x002fe200000006ff */
[----:B------:R-:W-:Y:S01]  /*2930*/  UIADD3 UR4, UPT, UPT, UR5, 0x90, URZ ;  /* 0x0000009005047890 */ /* 0x000fe2000fffe0ff */
[----:B------:R1:W-:Y:S05]  /*2940*/  SYNCS.ARRIVE.TRANS64.RED.A1T0 RZ, [R4+URZ], RZ ;  /* 0x000000ff04ff79a7 */ /* 0x0003ea00081004ff */
[----:B------:R-:W-:Y:S01]  /*2950*/  IMAD.U32 R7, RZ, RZ, UR4 ;  /* 0x00000004ff077e24 */ /* 0x000fe2000f8e00ff */
[----:B------:R-:W2:Y:S04]  /*2960*/  SYNCS.PHASECHK.TRANS64.TRYWAIT P0, [UR5+0xa0], R5 ;  /* 0x0000a005ff0075a7 */ /* 0x000ea80008001105 */
[----:B------:R-:W-:Y:S01]  /*2970*/  PRMT R6, R2, 0x654, R7 ;  /* 0x0000065402067816 */ /* 0x000fe20000000007 */
[----:B-1----:R-:W-:Y:S01]  /*2980*/  @!P2 IMAD.MOV.U32 R4, RZ, RZ, 0x10 ;  /* 0x00000010ff04a424 */ /* 0x002fe200078e00ff */
[----:B--2---:R-:W-:Y:S06]  /*2990*/  @!P0 BRA `(.L_x_45) ;  /* 0x0000004000248947 */ /* 0x004fec0003800000 */
.L_x_113:
[----:B------:R-:W-:Y:S01]  /*29a0*/  ULEA UR4, UR6, UR37, 0x4 ;  /* 0x0000002506047291 */ /* 0x000fe2000f8e20ff */
[----:B------:R-:W-:Y:S01]  /*29b0*/  SEL R3, R6, R3, !P2 ;  /* 0x0000000306037207 */ /* 0x000fe20005000000 */
[----:B------:R-:W-:Y:S01]  /*29c0*/  UIADD3 UR5, UPT, UPT, UR5, 0x90, URZ ;  /* 0x0000009005057890 */ /* 0x000fe2000fffe0ff */
[----:B-1----:R-:W-:Y:S01]  /*29d0*/  LEA R0, R11, UR37, 0x3 ;  /* 0x000000250b007c11 */ /* 0x002fe2000f8e18ff */
[----:B------:R-:W-:Y:S01]  /*29e0*/  UIADD3 UR4, UPT, UPT, UR4, 0x120, URZ ;  /* 0x0000012004047890 */ /* 0x000fe2000fffe0ff */
[----:B------:R-:W-:Y:S01]  /*29f0*/  SHF.L.U32 R5, R10, 0x1f, RZ ;  /* 0x0000001f0a057819 */ /* 0x000fe200000006ff */
[----:B------:R1:W-:Y:S01]  /*2a00*/  @!P2 SYNCS.ARRIVE.TRANS64.RED RZ, [R3+URZ], R4 ;  /* 0x0000000403ffa9a7 */ /* 0x0003e200080004ff */
[----:B------:R-:W-:Y:S01]  /*2a10*/  UIADD3 UR6, UPT, UPT, UR6, 0x1, URZ ;  /* 0x0000000106067890 */ /* 0x000fe2000fffe0ff */
[----:B------:R-:W-:-:S03]  /*2a20*/  VIADD R8, R8, 0x1 ;  /* 0x0000000108087836 */ /* 0x000fc60000000000 */
[----:B------:R-:W-:Y:S02]  /*2a30*/  UISETP.NE.AND UP0, UPT, UR6, 0x2, UPT ;  /* 0x000000020600788c */ /* 0x000fe4000bf05270 */
[----:B------:R-:W-:Y:S06]  /*2a40*/  UGETNEXTWORKID.BROADCAST [UR4], [UR5] ;  /* 0x00000000040073ca */ /* 0x000fec0008000100 */
[----:B------:R-:W-:Y:S01]  /*2a50*/  USEL UR4, URZ, 0x1, UP0 ;  /* 0x00000001ff047887 */ /* 0x000fe20008000000 */
[----:B------:R-:W-:Y:S01]  /*2a60*/  ISETP.NE.AND P0, PT, R8, 0x2, PT ;  /* 0x000000020800780c */ /* 0x000fe20003f05270 */
[----:B------:R-:W-:Y:S01]  /*2a70*/  USEL UR6, UR6, URZ, UP0 ;  /* 0x000000ff06067287 */ /* 0x000fe20008000000 */
[----:B------:R-:W2:Y:S03]  /*2a80*/  SYNCS.PHASECHK.TRANS64.TRYWAIT P1, [R0+URZ+0x90], R5 ;  /* 0x00009005000075a7 */ /* 0x000ea600080211ff */
[----:B------:R-:W-:Y:S01]  /*2a90*/  LOP3.LUT R12, R12, UR4, RZ, 0x3c, !PT ;  /* 0x000000040c0c7c12 */ /* 0x000fe2000f8e3cff */
[----:B-12---:R-:W-:Y:S07]  /*2aa0*/  @!P1 BRA `(.L_x_46) ;  /* 0x0000003c00f89947 */ /* 0x006fee0003800000 */
.L_x_114:
[C---:B------:R-:W-:Y:S01]  /*2ab0*/  LEA R4, R11.reuse, UR37, 0x4 ;  /* 0x000000250b047c11 */ /* 0x040fe2000f8e20ff */
[----:B-1----:R-:W-:Y:S01]  /*2ac0*/  VIADD R0, R0, 0xa0 ;  /* 0x000000a000007836 */ /* 0x002fe20000000000 */
[----:B------:R-:W-:Y:S01]  /*2ad0*/  SEL R8, R8, RZ, P0 ;  /* 0x000000ff08087207 */ /* 0x000fe20000000000 */
[----:B------:R-:W-:-:S03]  /*2ae0*/  VIADD R11, R11, 0x1 ;  /* 0x000000010b0b7836 */ /* 0x000fc60000000000 */
[----:B------:R-:W1:Y:S01]  /*2af0*/  LDS.128 R4, [R4+0x120] ;  /* 0x0001200004047984 */ /* 0x000e620000000c00 */
[----:B------:R-:W-:Y:S02]  /*2b00*/  PRMT R0, RZ, 0x654, R0 ;  /* 0x00000654ff007816 */ /* 0x000fe40000000000 */
[C---:B------:R-:W-:Y:S01]  /*2b10*/  ISETP.NE.AND P1, PT, R11.reuse, 0x2, PT ;  /* 0x000000020b00780c */ /* 0x040fe20003f25270 */
[----:B------:R-:W-:Y:S01]  /*2b20*/  @!PT LDS RZ, [RZ] ;  /* 0x00000000fffff984 */ /* 0x000fe20000000800 */
[----:B------:R-:W-:Y:S01]  /*2b30*/  @!PT LDS RZ, [RZ] ;  /* 0x00000000fffff984 */ /* 0x000fe20000000800 */
[----:B------:R-:W-:Y:S01]  /*2b40*/  @!PT LDS RZ, [RZ] ;  /* 0x00000000fffff984 */ /* 0x000fe20000000800 */
[----:B------:R-:W-:Y:S01]  /*2b50*/  @!PT LDS RZ, [RZ] ;  /* 0x00000000fffff984 */ /* 0x000fe20000000800 */
[----:B------:R2:W-:Y:S06]  /*2b60*/  MEMBAR.ALL.CTA ;  /* 0x0000000000007992 */ /* 0x0005ec0000008000 */
[----:B--2---:R-:W2:Y:S01]  /*2b70*/  FENCE.VIEW.ASYNC.S ;  /* 0x00000000000073c6 */ /* 0x004ea20000000000 */
[----:B------:R-:W-:Y:S01]  /*2b80*/  SEL R11, R11, RZ, P1 ;  /* 0x000000ff0b0b7207 */ /* 0x000fe20000800000 */
[----:B--2---:R2:W-:Y:S01]  /*2b90*/  SYNCS.ARRIVE.TRANS64.RED.A1T0 RZ, [R0+URZ], RZ ;  /* 0x000000ff00ff79a7 */ /* 0x0045e200081004ff */
[----:B-1----:R-:W-:-:S02]  /*2ba0*/  LOP3.LUT P3, RZ, R6, 0x1, RZ, 0xc0, !PT ;  /* 0x0000000106ff7812 */ /* 0x002fc4000786c0ff */
[----:B------:R-:W-:-:S04]  /*2bb0*/  SEL R5, RZ, 0x1, P1 ;  /* 0x00000001ff057807 */ /* 0x000fc80000800000 */
[----:B------:R-:W-:Y:S02]  /*2bc0*/  LOP3.LUT R10, R10, R5, RZ, 0x3c, !PT ;  /* 0x000000050a0a7212 */ /* 0x000fe400078e3cff */
[----:B--2---:R-:W-:-:S04]  /*2bd0*/  SEL R0, RZ, 0x1, P0 ;  /* 0x00000001ff007807 */ /* 0x004fc80000000000 */
[----:B------:R-:W-:Y:S01]  /*2be0*/  LOP3.LUT R9, R9, R0, RZ, 0x3c, !PT ;  /* 0x0000000009097212 */ /* 0x000fe200078e3cff */
[----:B------:R-:W-:Y:S06]  /*2bf0*/  @P3 BRA `(.L_x_47) ;  /* 0xfffffffc002c3947 */ /* 0x000fec000383ffff */
[----:B------:R-:W-:Y:S01]  /*2c00*/  ULEA UR5, UR6, UR37, 0x3 ;  /* 0x0000002506057291 */ /* 0x000fe2000f8e18ff */
[----:B------:R-:W-:-:S08]  /*2c10*/  SHF.L.U32 R3, R12, 0x1f, RZ ;  /* 0x0000001f0c037819 */ /* 0x000fd000000006ff */
[----:B------:R-:W1:Y:S02]  /*2c20*/  SYNCS.PHASECHK.TRANS64 P0, [UR5+0xa0], R3 ;  /* 0x0000a003ff0075a7 */ /* 0x000e640008001005 */
[----:B-1----:R-:W-:Y:S05]  /*2c30*/  @P0 BRA `(.L_x_48) ;  /* 0x0000000000080947 */ /* 0x002fea0003800000 */
[----:B------:R-:W1:Y:S02]  /*2c40*/  SYNCS.PHASECHK.TRANS64.TRYWAIT P0, [UR5+0xa0], R3 ;  /* 0x0000a003ff0075a7 */ /* 0x000e640008001105 */
[----:B-1----:R-:W-:Y:S05]  /*2c50*/  @!P0 BRA `(.L_x_49) ;  /* 0x0000003c00a08947 */ /* 0x002fea0003800000 */
.L_x_48:
[----:B------:R-:W-:-:S04]  /*2c60*/  UIADD3 UR4, UPT, UPT, UR6, 0x1, URZ ;  /* 0x0000000106047890 */ /* 0x000fc8000fffe0ff */
[----:B------:R-:W-:-:S04]  /*2c70*/  UISETP.NE.AND UP0, UPT, UR4, 0x2, UPT ;  /* 0x000000020400788c */ /* 0x000fc8000bf05270 */
[----:B------:R-:W-:Y:S02]  /*2c80*/  USEL UR7, URZ, 0x1, UP0 ;  /* 0x00000001ff077887 */ /* 0x000fe40008000000 */
[----:B------:R-:W-:-:S04]  /*2c90*/  USEL UR4, UR4, URZ, UP0 ;  /* 0x000000ff04047287 */ /* 0x000fc80008000000 */
[----:B------:R-:W-:Y:S01]  /*2ca0*/  ULEA UR4, UR4, UR37, 0x3 ;  /* 0x0000002504047291 */ /* 0x000fe2000f8e18ff */
[----:B-1----:R-:W-:-:S04]  /*2cb0*/  LOP3.LUT R3, R12, UR7, RZ, 0x3c, !PT ;  /* 0x000000070c037c12 */ /* 0x002fc8000f8e3cff */
[----:B------:R-:W-:-:S04]  /*2cc0*/  SHF.L.U32 R0, R3, 0x1f, RZ ;  /* 0x0000001f03007819 */ /* 0x000fc800000006ff */
[----:B------:R-:W1:Y:S02]  /*2cd0*/  SYNCS.PHASECHK.TRANS64 P0, [UR4+0xa0], R0 ;  /* 0x0000a000ff0075a7 */ /* 0x000e640008001004 */
[----:B-1----:R-:W-:Y:S05]  /*2ce0*/  @P0 EXIT ;  /* 0x000000000000094d */ /* 0x002fea0003800000 */
[----:B------:R-:W-:Y:S02]  /*2cf0*/  SHF.L.U32 R3, R3, 0x1f, RZ ;  /* 0x0000001f03037819 */ /* 0x000fe400000006ff */
[----:B------:R-:W-:-:S07]  /*2d00*/  MOV R0, UR4 ;  /* 0x0000000400007c02 */ /* 0x000fce0008000f00 */
.L_x_50:
[----:B-1----:R1:W2:Y:S02]  /*2d10*/  SYNCS.PHASECHK.TRANS64.TRYWAIT P0, [R0+URZ+0xa0], R3 ;  /* 0x0000a003000075a7 */ /* 0x0022a400080011ff */
[----:B--2---:R-:W-:Y:S05]  /*2d20*/  @!P0 NANOSLEEP.SYNCS 0x989680 ;  /* 0x009896800000895d */ /* 0x004fea0003900000 */
[----:B------:R-:W2:Y:S02]  /*2d30*/  @!P0 SYNCS.PHASECHK.TRANS64 P0, [R0+URZ+0xa0], R3 ;  /* 0x0000a003000085a7 */ /* 0x000ea400080010ff */
[----:B--2---:R-:W-:Y:S05]  /*2d40*/  @P0 EXIT ;  /* 0x000000000000094d */ /* 0x004fea0003800000 */
[----:B------:R-:W-:Y:S05]  /*2d50*/  BRA `(.L_x_50) ;  /* 0xfffffffc00ec7947 */ /* 0x000fea000383ffff */
.L_x_43:
[----:B------:R-:W-:-:S09]  /*2d60*/  UISETP.NE.AND UP1, UPT, UR8, URZ, UPT ;  /* 0x000000ff0800728c */ /* 0x000fd2000bf25270 */
[----:B------:R-:W-:Y:S05]  /*2d70*/  BRA.U UP1, `(.L_x_51) ;  /* 0x0000001101387547 */ /* 0x000fea000b800000 */
[----:B------:R-:W-:Y:S01]  /*2d80*/  UMOV UR4, 0x40 ;  /* 0x0000004000047882 */ /* 0x000fe20000000000 */
[----:B------:R-:W-:Y:S01]  /*2d90*/  NOP ;  /* 0x0000000000007918 */ /* 0x000fe20000000000 */
[----:B------:R-:W-:Y:S01]  /*2da0*/  ULEA UR4, UR37, UR4, 0x18 ;  /* 0x0000000425047291 */ /* 0x000fe2000f8ec0ff */
[----:B------:R-:W-:Y:S02]  /*2db0*/  UMOV UR5, 0x400 ;  /* 0x0000040000057882 */ /* 0x000fe40000000000 */
[----:B------:R-:W-:-:S06]  /*2dc0*/  ULEA UR37, UR37, UR5, 0x18 ;  /* 0x0000000525257291 */ /* 0x000fcc000f8ec0ff */
[----:B------:R-:W1:Y:S02]  /*2dd0*/  LDS.U8 R0, [UR4+0x1c] ;  /* 0x00001c04ff007984 */ /* 0x000e640008000000 */
[----:B-1----:R-:W-:-:S13]  /*2de0*/  ISETP.NE.AND P0, PT, R0, RZ, PT ;  /* 0x000000ff0000720c */ /* 0x002fda0003f05270 */
[----:B------:R-:W-:Y:S05]  /*2df0*/  @P0 BRA `(.L_x_52) ;  /* 0x0000000000580947 */ /* 0x000fea0003800000 */
[----:B------:R-:W-:-:S13]  /*2e00*/  ELECT P0, URZ, PT ;  /* 0x0000000000ff782f */ /* 0x000fda0003800000 */
[----:B------:R-:W-:Y:S05]  /*2e10*/  @!P0 BRA `(.L_x_53) ;  /* 0x0000000000608947 */ /* 0x000fea0003800000 */
[----:B------:R-:W-:Y:S01]  /*2e20*/  UMOV UR5, 0x10 ;  /* 0x0000001000057882 */ /* 0x000fe20000000000 */
[----:B------:R-:W-:Y:S01]  /*2e30*/  HFMA2 R0, -RZ, RZ, 0, 5.9604644775390625e-08 ;  /* 0x00000001ff007431 */ /* 0x000fe200000001ff */
[----:B------:R-:W-:-:S03]  /*2e40*/  MOV R2, 0xffff ;  /* 0x0000ffff00027802 */ /* 0x000fc60000000f00 */
[----:B------:R-:W-:Y:S04]  /*2e50*/  DEPBAR.LE SB1, 0x36 ;  /* 0x00009d800000791a */ /* 0x000fe80000000000 */
[----:B------:R-:W1:Y:S02]  /*2e60*/  UTCATOMSWS.FIND_AND_SET.ALIGN UP0, UR5, UR5 ;  /* 0x00000005000575e3 */ /* 0x000e640008000800 */
[----:B-1----:R-:W-:Y:S01]  /*2e70*/  MOV R3, UR5 ;  /* 0x0000000500037c02 */ /* 0x002fe20008000f00 */
[----:B------:R-:W-:Y:S06]  /*2e80*/  BRA.U UP0, `(.L_x_54) ;  /* 0x0000000100187547 */ /* 0x000fec000b800000 */
.L_x_55:
[----:B------:R-:W-:Y:S05]  /*2e90*/  NANOSLEEP 0x64 ;  /* 0x000000640000795d */ /* 0x000fea0003800000 */
[----:B------:R-:W-:-:S05]  /*2ea0*/  UMOV UR5, 0x10 ;  /* 0x0000001000057882 */ /* 0x000fca0000000000 */
[----:B------:R-:W-:Y:S04]  /*2eb0*/  DEPBAR.LE SB1, 0x36 ;  /* 0x00009d800000791a */ /* 0x000fe80000000000 */
[----:B------:R-:W1:Y:S02]  /*2ec0*/  UTCATOMSWS.FIND_AND_SET.ALIGN UP0, UR5, UR5 ;  /* 0x00000005000575e3 */ /* 0x000e640008000800 */
[----:B-1----:R-:W-:Y:S01]  /*2ed0*/  MOV R3, UR5 ;  /* 0x0000000500037c02 */ /* 0x002fe20008000f00 */
[----:B------:R-:W-:Y:S05]  /*2ee0*/  BRA.U !UP0, `(.L_x_55) ;  /* 0xfffffffd08e87547 */ /* 0x000fea000b83ffff */
.L_x_54:
[-C--:B------:R-:W-:Y:S02]  /*2ef0*/  SHF.L.U32 R2, R2, R3.reuse, RZ ;  /* 0x0000000302027219 */ /* 0x080fe400000006ff */
[----:B------:R-:W-:Y:S01]  /*2f00*/  SHF.L.U32 R0, R0, R3, RZ ;  /* 0x0000000300007219 */ /* 0x000fe200000006ff */
[----:B------:R-:W-:Y:S02]  /*2f10*/  IMAD.SHL.U32 R3, R3, 0x20, RZ ;  /* 0x0000002003037824 */ /* 0x000fe400078e00ff */
[----:B------:R1:W-:Y:S04]  /*2f20*/  ATOMS.OR RZ, [UR4+0x14], R2 ;  /* 0x00001402ffff798c */ /* 0x0003e8000b000004 */
[----:B------:R1:W-:Y:S04]  /*2f30*/  ATOMS.OR RZ, [UR4+0x18], R0 ;  /* 0x00001800ffff798c */ /* 0x0003e8000b000004 */
[----:B------:R1:W-:Y:S01]  /*2f40*/  STS [UR37+0x140], R3 ;  /* 0x00014003ff007988 */ /* 0x0003e20008000825 */
[----:B------:R-:W-:Y:S05]  /*2f50*/  BRA `(.L_x_53) ;  /* 0x0000000000107947 */ /* 0x000fea0003800000 */
.L_x_52:
[----:B------:R-:W-:Y:S02]  /*2f60*/  MOV R0, 0xffffffff ;  /* 0xffffffff00007802 */ /* 0x000fe40000000f00 */
[----:B------:R-:W-:-:S03]  /*2f70*/  MOV R2, 0x2fa0 ;  /* 0x00002fa000027802 */ /* 0x000fc60000000f00 */
[----:B------:R1:W-:Y:S04]  /*2f80*/  STS [UR37+0x140], R0 ;  /* 0x00014000ff007988 */ /* 0x0003e80008000825 */
[----:B-1-3-5:R-:W-:Y:S05]  /*2f90*/  CALL.REL.NOINC `($__internal_1_$__cuda_sm10x_tcgen05_guardrail_trap_phase_invalid_during_alloc) ;  /* 0x0000004000207944 */ /* 0x02afea0003c00000 */
.L_x_53:
[----:B------:R-:W-:Y:S05]  /*2fa0*/  WARPSYNC.ALL ;  /* 0x0000000000007948 */ /* 0x000fea0003800000 */
[----:B------:R-:W2:Y:S01]  /*2fb0*/  S2UR UR9, SR_CgaCtaId ;  /* 0x00000000000979c3 */ /* 0x000ea20000008800 */
[----:B------:R-:W-:Y:S01]  /*2fc0*/  UMOV UR4, 0x400 ;  /* 0x0000040000047882 */ /* 0x000fe20000000000 */
[----:B------:R-:W-:-:S06]  /*2fd0*/  NOP ;  /* 0x0000000000007918 */ /* 0x000fcc0000000000 */
[----:B------:R-:W-:Y:S06]  /*2fe0*/  BAR.ARV 0x6, 0xa0 ;  /* 0x0182800000007b1d */ /* 0x000fec0000002000 */
[----:B------:R-:W4:Y:S01]  /*2ff0*/  LDCU UR5, c[0x0][0x38c] ;  /* 0x00007180ff0577ac */ /* 0x000f220008000800 */
[----:B------:R-:W-:Y:S01]  /*3000*/  IMAD.MOV.U32 R11, RZ, RZ, 0x1 ;  /* 0x00000001ff0b7424 */ /* 0x000fe200078e00ff */
[----:B------:R-:W-:Y:S01]  /*3010*/  CS2R R8, SRZ ;  /* 0x0000000000087805 */ /* 0x000fe2000001ff00 */
[----:B------:R-:W-:Y:S01]  /*3020*/  IMAD.MOV.U32 R10, RZ, RZ, RZ ;  /* 0x000000ffff0a7224 */ /* 0x000fe200078e00ff */
[----:B------:R-:W-:Y:S01]  /*3030*/  UMOV UR12, URZ ;  /* 0x000000ff000c7c82 */ /* 0x000fe20008000000 */
[----:B------:R-:W-:Y:S01]  /*3040*/  UMOV UR11, URZ ;  /* 0x000000ff000b7c82 */ /* 0x000fe20008000000 */
[----:B------:R-:W-:Y:S01]  /*3050*/  UMOV UR30, 0x0 ;  /* 0x00000000001e7882 */ /* 0x000fe20000000000 */
[----:B------:R-:W-:Y:S01]  /*3060*/  UMOV UR31, 0x40c04a0 ;  /* 0x040c04a0001f7882 */ /* 0x000fe20000000000 */
[----:B------:R-:W-:Y:S01]  /*3070*/  UMOV UR28, 0x0 ;  /* 0x00000000001c7882 */ /* 0x000fe20000000000 */
[----:B------:R-:W-:Y:S01]  /*3080*/  UMOV UR29, 0x40c04a0 ;  /* 0x040c04a0001d7882 */ /* 0x000fe20000000000 */
[----:B--2---:R-:W-:Y:S01]  /*3090*/  ULEA UR9, UR9, UR4, 0x18 ;  /* 0x0000000409097291 */ /* 0x004fe2000f8ec0ff */
[----:B------:R-:W2:Y:S03]  /*30a0*/  LDCU UR4, c[0x0][0x38c] ;  /* 0x00007180ff0477ac */ /* 0x000ea60008000800 */
[----:B------:R-:W-:Y:S01]  /*30b0*/  UIADD3 UR10, UPT, UPT, UR9, 0x1a00, URZ ;  /* 0x00001a00090a7890 */ /* 0x000fe2000fffe0ff */
[----:B------:R-:W-:-:S04]  /*30c0*/  UMOV UR26, 0x0 ;  /* 0x00000000001a7882 */ /* 0x000fc80000000000 */
[----:B-1----:R-:W1:Y:S01]  /*30d0*/  LDS R0, [UR9+0x140] ;  /* 0x00014009ff007984 */ /* 0x002e620008000800 */
[----:B------:R-:W-:Y:S01]  /*30e0*/  USHF.R.U32.HI UR10, URZ, 0x4, UR10 ;  /* 0x00000004ff0a7899 */ /* 0x000fe2000801160a */
[----:B------:R-:W-:Y:S01]  /*30f0*/  UMOV UR27, 0x40c04a0 ;  /* 0x040c04a0001b7882 */ /* 0x000fe20000000000 */
[----:B------:R-:W-:Y:S02]  /*3100*/  UMOV UR24, 0x0 ;  /* 0x0000000000187882 */ /* 0x000fe40000000000 */
[----:B------:R-:W-:Y:S01]  /*3110*/  ULOP3.LUT UR10, UR10, 0x3fff, URZ, 0xc0, !UPT ;  /* 0x00003fff0a0a7892 */ /* 0x000fe2000f8ec0ff */
[----:B------:R-:W-:Y:S01]  /*3120*/  UMOV UR25, 0x40c04a0 ;  /* 0x040c04a000197882 */ /* 0x000fe20000000000 */
[----:B------:R-:W-:Y:S01]  /*3130*/  UMOV UR22, 0x0 ;  /* 0x0000000000167882 */ /* 0x000fe20000000000 */
[----:B------:R-:W-:Y:S01]  /*3140*/  UMOV UR23, 0x40c04a0 ;  /* 0x040c04a000177882 */ /* 0x000fe20000000000 */
[----:B------:R-:W-:Y:S01]  /*3150*/  UMOV UR20, 0x0 ;  /* 0x0000000000147882 */ /* 0x000fe20000000000 */
[----:B--2---:R-:W-:Y:S01]  /*3160*/  UIADD3 UR4, UPT, UPT, UR4, 0xff, URZ ;  /* 0x000000ff04047890 */ /* 0x004fe2000fffe0ff */
[----:B------:R-:W-:Y:S01]  /*3170*/  UMOV UR21, 0x40c04a0 ;  /* 0x040c04a000157882 */ /* 0x000fe20000000000 */
[----:B------:R-:W-:-:S02]  /*3180*/  ULOP3.LUT UR10, UR10, 0x10000, URZ, 0xfc, !UPT ;  /* 0x000100000a0a7892 */ /* 0x000fc4000f8efcff */
[----:B------:R-:W-:Y:S02]  /*3190*/  USHF.R.S32.HI UR8, URZ, 0x1f, UR4 ;  /* 0x0000001fff087899 */ /* 0x000fe40008011404 */
[----:B----4-:R-:W-:Y:S02]  /*31a0*/  UISETP.GE.AND UP3, UPT, UR5, 0x1, UPT ;  /* 0x000000010500788c */ /* 0x010fe4000bf66270 */
[----:B------:R-:W-:Y:S02]  /*31b0*/  ULEA.HI UR8, UR8, UR4, URZ, 0x8 ;  /* 0x0000000408087291 */ /* 0x000fe4000f8f40ff */
[----:B------:R-:W-:Y:S02]  /*31c0*/  UIADD3 UR4, UPT, UPT, UR9, 0x1da00, URZ ;  /* 0x0001da0009047890 */ /* 0x000fe4000fffe0ff */
[----:B------:R-:W-:Y:S02]  /*31d0*/  USHF.R.S32.HI UR8, URZ, 0x8, UR8 ;  /* 0x00000008ff087899 */ /* 0x000fe40008011408 */
[----:B------:R-:W-:-:S02]  /*31e0*/  USHF.R.U32.HI UR4, URZ, 0x4, UR4 ;  /* 0x00000004ff047899 */ /* 0x000fc40008011604 */
[----:B------:R-:W-:Y:S02]  /*31f0*/  UISETP.LT.AND UP0, UPT, UR8, 0x1, UPT ;  /* 0x000000010800788c */ /* 0x000fe4000bf01270 */
[----:B------:R-:W-:Y:S02]  /*3200*/  ULOP3.LUT UR4, UR4, 0x3fff, URZ, 0xc0, !UPT ;  /* 0x00003fff04047892 */ /* 0x000fe4000f8ec0ff */
[----:B------:R-:W-:Y:S02]  /*3210*/  USEL UR16, UR8, 0x1, !UP0 ;  /* 0x0000000108107887 */ /* 0x000fe4000c000000 */
[----:B------:R-:W-:Y:S02]  /*3220*/  ULOP3.LUT UR4, UR4, 0x10000, URZ, 0xfc, !UPT ;  /* 0x0001000004047892 */ /* 0x000fe4000f8efcff */
[----:B------:R-:W-:Y:S01]  /*3230*/  UIADD3 UR16, UPT, UPT, -UR16, URZ, URZ ;  /* 0x000000ff10107290 */ /* 0x000fe2000fffe1ff */
[----:B------:R-:W-:Y:S01]  /*3240*/  UMOV UR34, 0x0 ;  /* 0x0000000000227882 */ /* 0x000fe20000000000 */
[----:B------:R-:W-:Y:S01]  /*3250*/  UMOV UR35, 0x40c04a0 ;  /* 0x040c04a000237882 */ /* 0x000fe20000000000 */
[----:B-1----:R-:W-:Y:S01]  /*3260*/  R2UR UR13, R0 ;  /* 0x00000000000d72ca */ /* 0x002fe200000e0000 */
[----:B------:R-:W-:Y:S01]  /*3270*/  UMOV UR32, 0x0 ;  /* 0x0000000000207882 */ /* 0x000fe20000000000 */
[----:B------:R-:W-:-:S13]  /*3280*/  UMOV UR33, 0x40c04a0 ;  /* 0x040c04a000217882 */ /* 0x000fda0000000000 */
.L_x_62:
[----:B------:R-:W-:Y:S02]  /*3290*/  LEA R0, R10, UR9, 0x3 ;  /* 0x000000090a007c11 */ /* 0x000fe4000f8e18ff */
[----:B------:R-:W-:Y:S02]  /*32a0*/  SHF.L.U32 R5, R9, 0x1f, RZ ;  /* 0x0000001f09057819 */ /* 0x000fe400000006ff */
[----:B------:R-:W-:Y:S01]  /*32b0*/  PLOP3.LUT P0, PT, PT, PT, UP3, 0x80, 0x8 ;  /* 0x000000000008781c */ /* 0x000fe20003f0f038 */
[----:B------:R-:W-:Y:S01]  /*32c0*/  VIADD R3, R0, 0xa0 ;  /* 0x000000a000037836 */ /* 0x000fe20000000000 */
[----:B-1----:R-:W1:Y:S02]  /*32d0*/  SYNCS.PHASECHK.TRANS64.TRYWAIT P1, [R0+URZ+0x90], R5 ;  /* 0x00009005000075a7 */ /* 0x002e6400080211ff */
[----:B-1--4-:R-:W-:Y:S09]  /*32e0*/  @!P1 BRA `(.L_x_56) ;  /* 0x0000003800149947 */ /* 0x012ff20003800000 */
.L_x_116:
[----:B------:R-:W-:Y:S01]  /*32f0*/  LEA R4, R10, UR9, 0x4 ;  /* 0x000000090a047c11 */ /* 0x000fe2000f8e20ff */
[----:B------:R-:W-:Y:S01]  /*3300*/  @UP3 ULEA UR5, UR11, UR9, 0x3 ;  /* 0x000000090b053291 */ /* 0x000fe2000f8e18ff */
[----:B------:R-:W-:Y:S01]  /*3310*/  PLOP3.LUT P2, PT, PT, PT, PT, 0x80, 0x8 ;  /* 0x000000000008781c */ /* 0x000fe20003f4f070 */
[----:B------:R-:W-:Y:S01]  /*3320*/  ULEA UR14, UR12, UR9, 0x3 ;  /* 0x000000090c0e7291 */ /* 0x000fe2000f8e18ff */
[----:B------:R-:W-:Y:S01]  /*3330*/  PRMT R3, RZ, 0x654, R3 ;  /* 0x00000654ff037816 */ /* 0x000fe20000000003 */
[----:B------:R-:W-:Y:S01]  /*3340*/  ULEA.HI UR15, UR12, UR12, URZ, 0x1 ;  /* 0x0000000c0c0f7291 */ /* 0x000fe2000f8f08ff */
[----:B-1----:R-:W1:Y:S01]  /*3350*/  LDS.128 R4, [R4+0x120] ;  /* 0x0001200004047984 */ /* 0x002e620000000c00 */
[----:B------:R-:W-:Y:S02]  /*3360*/  @P0 SHF.L.U32 R2, R8, 0x1f, RZ ;  /* 0x0000001f08020819 */ /* 0x000fe400000006ff */
[----:B------:R-:W-:Y:S01]  /*3370*/  SHF.L.U32 R0, R11, 0x1f, RZ ;  /* 0x0000001f0b007819 */ /* 0x000fe200000006ff */
[----:B------:R-:W-:Y:S01]  /*3380*/  @!PT LDS RZ, [RZ] ;  /* 0x00000000fffff984 */ /* 0x000fe20000000800 */
[----:B------:R-:W-:Y:S01]  /*3390*/  @!PT LDS RZ, [RZ] ;  /* 0x00000000fffff984 */ /* 0x000fe20000000800 */
[----:B------:R-:W-:Y:S01]  /*33a0*/  @!PT LDS RZ, [RZ] ;  /* 0x00000000fffff984 */ /* 0x000fe20000000800 */
[----:B------:R-:W-:Y:S01]  /*33b0*/  @!PT LDS RZ, [RZ] ;  /* 0x00000000fffff984 */ /* 0x000fe20000000800 */
[----:B------:R2:W-:Y:S06]  /*33c0*/  MEMBAR.ALL.CTA ;  /* 0x0000000000007992 */ /* 0x0005ec0000008000 */
[----:B--2---:R-:W2:Y:S02]  /*33d0*/  FENCE.VIEW.ASYNC.S ;  /* 0x00000000000073c6 */ /* 0x004ea40000000000 */
[----:B--2---:R2:W-:Y:S01]  /*33e0*/  SYNCS.ARRIVE.TRANS64.RED.A1T0 RZ, [R3+URZ], RZ ;  /* 0x000000ff03ff79a7 */ /* 0x0045e200081004ff */
[----:B------:R2:W4:Y:S01]  /*33f0*/  @P0 SYNCS.PHASECHK.TRANS64.TRYWAIT P2, [UR5], R2 ;  /* 0x00000002ff0005a7 */ /* 0x0005220008041105 */
[----:B------:R-:W-:-:S02]  /*3400*/  ULOP3.LUT UR5, UR15, 0xffe, URZ, 0xc0, !UPT ;  /* 0x00000ffe0f057892 */ /* 0x000fc4000f8ec0ff */
[----:B------:R-:W-:Y:S01]  /*3410*/  USHF.R.U32.HI UR15, URZ, 0x1, UR15 ;  /* 0x00000001ff0f7899 */ /* 0x000fe2000801160f */
[----:B-1----:R-:W-:Y:S01]  /*3420*/  LOP3.LUT P1, RZ, R6, 0x1, RZ, 0xc0, !PT ;  /* 0x0000000106ff7812 */ /* 0x002fe2000782c0ff */
[----:B------:R-:W-:Y:S02]  /*3430*/  UIADD3 UR5, UPT, UPT, -UR5, UR12, URZ ;  /* 0x0000000c05057290 */ /* 0x000fe4000fffe1ff */
[----:B------:R-:W-:-:S04]  /*3440*/  UIMAD UR15, UR15, 0x30, UR13 ;  /* 0x000000300f0f78a4 */ /* 0x000fc8000f8e020d */
[----:B------:R-:W-:Y:S01]  /*3450*/  ULEA UR15, UR5, UR15, 0x14 ;  /* 0x0000000f050f7291 */ /* 0x000fe2000f8ea0ff */
[----:B------:R-:W1:Y:S02]  /*3460*/  SYNCS.PHASECHK.TRANS64.TRYWAIT P0, [UR14+0xd0], R0 ;  /* 0x0000d000ff0075a7 */ /* 0x000e64000800110e */
[----:B-12-4-:R-:W-:Y:S09]  /*3470*/  @!P0 BRA `(.L_x_57) ;  /* 0x0000003400c48947 */ /* 0x016ff20003800000 */
.L_x_118:
[----:B------:R-:W-:Y:S01]  /*3480*/  IADD3 R10, PT, PT, R10, 0x1, RZ ;  /* 0x000000010a0a7810 */ /* 0x000fe20007ffe0ff */
[----:B------:R-:W-:Y:S06]  /*3490*/  BRA.U !UP3, `(.L_x_58) ;  /* 0x000000050b107547 */ /* 0x000fec000b800000 */
[----:B------:R-:W-:Y:S01]  /*34a0*/  UPLOP3.LUT UP4, UPT, UPT, UPT, UPT, 0x40, 0x4 ;  /* 0x000000000004789c */ /* 0x000fe20003f8e870 */
[----:B------:R-:W-:Y:S01]  /*34b0*/  UMOV UR18, UR16 ;  /* 0x0000001000127c82 */ /* 0x000fe20008000000 */
[----:B------:R-:W-:Y:S01]  /*34c0*/  UMOV UR17, UR8 ;  /* 0x0000000800117c82 */ /* 0x000fe20008000000 */
[----:B------:R-:W-:-:S08]  /*34d0*/  UMOV UR5, UR11 ;  /* 0x0000000b00057c82 */ /* 0x000fd00008000000 */
.L_x_61:
[----:B------:R-:W-:Y:S02]  /*34e0*/  UIADD3 UR18, UPT, UPT, UR18, 0x1, URZ ;  /* 0x0000000112127890 */ /* 0x000fe4000fffe0ff */
[----:B--2---:R-:W-:Y:S02]  /*34f0*/  ULEA UR19, UR5, UR9, 0x3 ;  /* 0x0000000905137291 */ /* 0x004fe4000f8e18ff */
[----:B------:R-:W-:Y:S01]  /*3500*/  UISETP.NE.AND UP0, UPT, UR18, URZ, UPT ;  /* 0x000000ff1200728c */ /* 0x000fe2000bf05270 */
[----:B----4-:R-:W-:Y:S10]  /*3510*/  @P2 BRA `(.L_x_59) ;  /* 0x00000000000c2947 */ /* 0x010ff40003800000 */
[----:B-1----:R-:W-:Y:S04]  /*3520*/  SHF.L.U32 R3, R8, 0x1f, RZ ;  /* 0x0000001f08037819 */ /* 0x002fe800000006ff */
[----:B------:R-:W1:Y:S02]  /*3530*/  SYNCS.PHASECHK.TRANS64.TRYWAIT P0, [UR19], R3 ;  /* 0x00000003ff0075a7 */ /* 0x000e640008001113 */
[----:B-1----:R-:W-:Y:S05]  /*3540*/  @!P0 BRA `(.L_x_60) ;  /* 0x0000003400a88947 */ /* 0x002fea0003800000 */
.L_x_59:
[----:B------:R-:W-:Y:S01]  /*3550*/  UISETP.NE.AND UP1, UPT, UR17, 0x1, UPT ;  /* 0x000000011100788c */ /* 0x000fe2000bf25270 */
[----:B------:R-:W-:Y:S01]  /*3560*/  PLOP3.LUT P2, PT, PT, PT, PT, 0x80, 0x8 ;  /* 0x000000000008781c */ /* 0x000fe20003f4f070 */
[----:B------:R-:W-:Y:S02]  /*3570*/  UIADD3 UR11, UPT, UPT, UR5, 0x1, URZ ;  /* 0x00000001050b7890 */ /* 0x000fe4000fffe0ff */
[----:B------:R-:W-:Y:S02]  /*3580*/  UIMAD UR6, UR5, 0x300, UR4 ;  /* 0x00000300050678a4 */ /* 0x000fe4000f8e0204 */
[----:B------:R-:W-:Y:S01]  /*3590*/  UISETP.NE.AND UP2, UPT, UR11, 0x7, UPT ;  /* 0x000000070b00788c */ /* 0x000fe2000bf45270 */
[----:B------:R-:W-:Y:S01]  /*35a0*/  PLOP3.LUT P0, PT, PT, PT, UP1, 0x80, 0x8 ;  /* 0x000000000008781c */ /* 0x000fe20003f0f018 */
[----:B------:R-:W-:Y:S02]  /*35b0*/  ULEA UR64, UR5, UR10, 0xa ;  /* 0x0000000a05407291 */ /* 0x000fe4000f8e50ff */
[----:B------:R-:W-:Y:S02]  /*35c0*/  USEL UR37, URZ, 0x1, UP2 ;  /* 0x00000001ff257887 */ /* 0x000fe40009000000 */
[----:B------:R-:W-:Y:S02]  /*35d0*/  USEL UR11, UR11, URZ, UP2 ;  /* 0x000000ff0b0b7287 */ /* 0x000fe40009000000 */
[----:B------:R-:W-:Y:S02]  /*35e0*/  UIADD3 UR62, UPT, UPT, UR6, 0x2, URZ ;  /* 0x00000002063e7890 */ /* 0x000fe4000fffe0ff */
[----:B------:R-:W-:Y:S01]  /*35f0*/  @UP1 ULEA UR36, UR11, UR9, 0x3 ;  /* 0x000000090b241291 */ /* 0x000fe2000f8e18ff */
[----:B------:R-:W-:Y:S01]  /*3600*/  LOP3.LUT R8, R8, UR37, RZ, 0x3c, !PT ;  /* 0x0000002508087c12 */ /* 0x000fe2000f8e3cff */
[----:B------:R-:W-:Y:S02]  /*3610*/  UIADD3 UR60, UPT, UPT, UR64, 0x2, URZ ;  /* 0x00000002403c7890 */ /* 0x000fe4000fffe0ff */
[----:B------:R-:W-:Y:S01]  /*3620*/  UIADD3 UR58, UPT, UPT, UR6, 0x4, URZ ;  /* 0x00000004063a7890 */ /* 0x000fe2000fffe0ff */
[----:B-1----:R-:W-:Y:S01]  /*3630*/  @P0 SHF.L.U32 R0, R8, 0x1f, RZ ;  /* 0x0000001f08000819 */ /* 0x002fe200000006ff */
[----:B------:R-:W-:Y:S02]  /*3640*/  UIADD3 UR56, UPT, UPT, UR64, 0x4, URZ ;  /* 0x0000000440387890 */ /* 0x000fe4000fffe0ff */
[----:B------:R-:W-:Y:S01]  /*3650*/  UIADD3 UR54, UPT, UPT, UR6, 0x6, URZ ;  /* 0x0000000606367890 */ /* 0x000fe2000fffe0ff */
[----:B------:R2:W4:Y:S01]  /*3660*/  @P0 SYNCS.PHASECHK.TRANS64.TRYWAIT P2, [UR36], R0 ;  /* 0x00000000ff0005a7 */ /* 0x0005220008041124 */
[----:B------:R-:W-:Y:S02]  /*3670*/  UIADD3 UR52, UPT, UPT, UR64, 0x6, URZ ;  /* 0x0000000640347890 */ /* 0x000fe4000fffe0ff */
        /* <DEDUP_REMOVED lines=9> */
[----:B------:R-:W-:Y:S01]  /*3710*/  UIADD3 UR17, UPT, UPT, UR17, -0x1, URZ ;  /* 0xffffffff11117890 */ /* 0x000fe2000fffe0ff */
[----:B------:R-:W-:Y:S01]  /*3720*/  UMOV UR7, 0x40004040 ;  /* 0x4000404000077882 */ /* 0x000fe20000000000 */
[----:B------:R-:W-:Y:S01]  /*3730*/  UMOV UR65, 0x40004040 ;  /* 0x4000404000417882 */ /* 0x000fe20000000000 */
[----:B------:R-:W-:Y:S01]  /*3740*/  UMOV UR63, 0x40004040 ;  /* 0x40004040003f7882 */ /* 0x000fe20000000000 */
[----:B------:R2:W-:Y:S01]  /*3750*/  UTCIMMA gdesc[UR64], gdesc[UR6], tmem[UR15], tmem[UR30], idesc[UR31], UP4 ;  /* 0x00ff1e06400075ea */ /* 0x0005e2000a00010f */
[----:B------:R-:W-:Y:S01]  /*3760*/  UPLOP3.LUT UP4, UPT, UPT, UPT, UPT, 0x80, 0x8 ;  /* 0x000000000008789c */ /* 0x000fe20003f8f070 */
[----:B------:R-:W-:Y:S01]  /*3770*/  UMOV UR61, 0x40004040 ;  /* 0x40004040003d7882 */ /* 0x000fe20000000000 */
[----:B------:R-:W-:Y:S01]  /*3780*/  UMOV UR59, 0x40004040 ;  /* 0x40004040003b7882 */ /* 0x000fe20000000000 */
[----:B------:R2:W-:Y:S01]  /*3790*/  UTCIMMA gdesc[UR60], gdesc[UR62], tmem[UR15], tmem[UR28], idesc[UR29], UPT ;  /* 0x00ff1c3e3c0075ea */ /* 0x0005e2000b80010f */
        /* <DEDUP_REMOVED lines=14> */
[----:B------:R-:W-:Y:S01]  /*3880*/  UMOV UR37, 0x40004040 ;  /* 0x4000404000257882 */ /* 0x000fe20000000000 */
[----:B------:R2:W-:Y:S01]  /*3890*/  UTCIMMA gdesc[UR40], gdesc[UR42], tmem[UR15], tmem[UR34], idesc[UR35], UPT ;  /* 0x00ff222a280075ea */ /* 0x0005e2000b80010f */
[----:B------:R2:W-:Y:S01]  /*38a0*/  UTCIMMA gdesc[UR36], gdesc[UR38], tmem[UR15], tmem[UR32], idesc[UR33], UPT ;  /* 0x00ff2026240075ea */ /* 0x0005e2000b80010f */
[----:B------:R2:W-:Y:S01]  /*38b0*/  UTCBAR [UR19], URZ ;  /* 0x000000ff130073e9 */ /* 0x0005e200080000ff */
[----:B------:R-:W-:Y:S01]  /*38c0*/  UMOV UR5, UR11 ;  /* 0x0000000b00057c82 */ /* 0x000fe20008000000 */
[----:B------:R-:W-:Y:S05]  /*38d0*/  BRA.U UP0, `(.L_x_61) ;  /* 0xfffffffd00007547 */ /* 0x000fea000b83ffff */
.L_x_58:
[----:B------:R-:W-:Y:S01]  /*38e0*/  UIADD3 UR12, UPT, UPT, UR12, 0x1, URZ ;  /* 0x000000010c0c7890 */ /* 0x000fe2000fffe0ff */
[C---:B------:R-:W-:Y:S01]  /*38f0*/  ISETP.NE.AND P0, PT, R10.reuse, 0x2, PT ;  /* 0x000000020a00780c */ /* 0x040fe20003f05270 */
[----:B------:R-:W-:Y:S02]  /*3900*/  UIADD3 UR14, UPT, UPT, UR14, 0xb0, URZ ;  /* 0x000000b00e0e7890 */ /* 0x000fe4000fffe0ff */
[----:B------:R-:W-:Y:S01]  /*3910*/  UISETP.NE.AND UP0, UPT, UR12, 0x4, UPT ;  /* 0x000000040c00788c */ /* 0x000fe2000bf05270 */
[----:B-12---:R-:W-:Y:S02]  /*3920*/  SEL R0, RZ, 0x1, P0 ;  /* 0x00000001ff007807 */ /* 0x006fe40000000000 */
[----:B------:R-:W-:Y:S01]  /*3930*/  SEL R10, R10, RZ, P0 ;  /* 0x000000ff0a0a7207 */ /* 0x000fe20000000000 */
[----:B------:R-:W-:Y:S01]  /*3940*/  USEL UR5, URZ, 0x1, UP0 ;  /* 0x00000001ff057887 */ /* 0x000fe20008000000 */
[----:B------:R-:W-:Y:S01]  /*3950*/  LOP3.LUT R9, R9, R0, RZ, 0x3c, !PT ;  /* 0x0000000009097212 */ /* 0x000fe200078e3cff */
[----:B------:R-:W-:Y:S01]  /*3960*/  USEL UR12, UR12, URZ, UP0 ;  /* 0x000000ff0c0c7287 */ /* 0x000fe20008000000 */
[----:B------:R1:W-:Y:S03]  /*3970*/  UTCBAR [UR14], URZ ;  /* 0x000000ff0e0073e9 */ /* 0x0003e600080000ff */
[----:B------:R-:W-:Y:S01]  /*3980*/  LOP3.LUT R11, R11, UR5, RZ, 0x3c, !PT ;  /* 0x000000050b0b7c12 */ /* 0x000fe2000f8e3cff */
[----:B------:R-:W-:Y:S07]  /*3990*/  @P1 BRA `(.L_x_62) ;  /* 0xfffffff8003c1947 */ /* 0x000fee000383ffff */
[----:B------:R-:W2:Y:S01]  /*39a0*/  S2UR UR4, SR_CgaCtaId ;  /* 0x00000000000479c3 */ /* 0x000ea20000008800 */
[----:B------:R-:W-:Y:S01]  /*39b0*/  ELECT P0, URZ, PT ;  /* 0x0000000000ff782f */ /* 0x000fe20003800000 */
[----:B------:R-:W-:Y:S01]  /*39c0*/  IMAD.MOV.U32 R0, RZ, RZ, 0x1 ;  /* 0x00000001ff007424 */ /* 0x000fe200078e00ff */
[----:B------:R-:W-:Y:S01]  /*39d0*/  UIADD3 UR9, UPT, UPT, UR9, 0xd0, URZ ;  /* 0x000000d009097890 */ /* 0x000fe2000fffe0ff */
[----:B------:R-:W-:Y:S01]  /*39e0*/  SHF.L.U32 R3, R11, 0x1f, RZ ;  /* 0x0000001f0b037819 */ /* 0x000fe200000006ff */
[----:B------:R-:W-:-:S03]  /*39f0*/  UMOV UR5, 0x40 ;  /* 0x0000004000057882 */ /* 0x000fc60000000000 */
[----:B------:R-:W-:Y:S01]  /*3a00*/  UVIRTCOUNT.DEALLOC.SMPOOL 0x80 ;  /* 0x000000800000784c */ /* 0x000fe20000000000 */
[----:B--2---:R-:W-:Y:S02]  /*3a10*/  ULEA UR4, UR4, UR5, 0x18 ;  /* 0x0000000504047291 */ /* 0x004fe4000f8ec0ff */
[----:B------:R-:W-:-:S07]  /*3a20*/  ULEA UR5, UR12, UR9, 0x3 ;  /* 0x000000090c057291 */ /* 0x000fce000f8e18ff */
[----:B------:R2:W-:Y:S02]  /*3a30*/  @P0 STS.U8 [UR4+0x1c], R0 ;  /* 0x00001c00ff000988 */ /* 0x0005e40008000004 */
[----:B------:R-:W3:Y:S02]  /*3a40*/  SYNCS.PHASECHK.TRANS64.TRYWAIT P0, [UR5], R3 ;  /* 0x00000003ff0075a7 */ /* 0x000ee40008001105 */
[----:B--23--:R-:W-:Y:S05]  /*3a50*/  @!P0 BRA `(.L_x_63) ;  /* 0x00000030007c8947 */ /* 0x00cfea0003800000 */
.L_x_121:
[----:B------:R-:W-:-:S04]  /*3a60*/  UIADD3 UR6, UPT, UPT, UR12, 0x1, URZ ;  /* 0x000000010c067890 */ /* 0x000fc8000fffe0ff */
[----:B------:R-:W-:-:S04]  /*3a70*/  UISETP.NE.AND UP0, UPT, UR6, 0x4, UPT ;  /* 0x000000040600788c */ /* 0x000fc8000bf05270 */
[----:B------:R-:W-:Y:S02]  /*3a80*/  USEL UR7, URZ, 0x1, UP0 ;  /* 0x00000001ff077887 */ /* 0x000fe40008000000 */
[----:B------:R-:W-:-:S04]  /*3a90*/  USEL UR6, UR6, URZ, UP0 ;  /* 0x000000ff06067287 */ /* 0x000fc80008000000 */
[----:B------:R-:W-:Y:S01]  /*3aa0*/  ULEA UR5, UR6, UR9, 0x3 ;  /* 0x0000000906057291 */ /* 0x000fe2000f8e18ff */
[----:B------:R-:W-:-:S04]  /*3ab0*/  LOP3.LUT R2, R11, UR7, RZ, 0x3c, !PT ;  /* 0x000000070b027c12 */ /* 0x000fc8000f8e3cff */
[----:B--2---:R-:W-:-:S04]  /*3ac0*/  SHF.L.U32 R3, R2, 0x1f, RZ ;  /* 0x0000001f02037819 */ /* 0x004fc800000006ff */
[----:B------:R-:W2:Y:S02]  /*3ad0*/  SYNCS.PHASECHK.TRANS64.TRYWAIT P0, [UR5], R3 ;  /* 0x00000003ff0075a7 */ /* 0x000ea40008001105 */
[----:B--2---:R-:W-:Y:S05]  /*3ae0*/  @!P0 BRA `(.L_x_64) ;  /* 0x0000003000708947 */ /* 0x004fea0003800000 */
.L_x_123:
        /* <DEDUP_REMOVED lines=9> */
.L_x_125:
[----:B------:R-:W-:-:S04]  /*3b80*/  UIADD3 UR6, UPT, UPT, UR6, 0x1, URZ ;  /* 0x0000000106067890 */ /* 0x000fc8000fffe0ff */
[----:B------:R-:W-:-:S04]  /*3b90*/  UISETP.NE.AND UP0, UPT, UR6, 0x4, UPT ;  /* 0x000000040600788c */ /* 0x000fc8000bf05270 */
[----:B------:R-:W-:Y:S02]  /*3ba0*/  USEL UR5, URZ, 0x1, UP0 ;  /* 0x00000001ff057887 */ /* 0x000fe40008000000 */
[----:B------:R-:W-:-:S04]  /*3bb0*/  USEL UR6, UR6, URZ, UP0 ;  /* 0x000000ff06067287 */ /* 0x000fc80008000000 */
[----:B------:R-:W-:Y:S01]  /*3bc0*/  ULEA UR6, UR6, UR9, 0x3 ;  /* 0x0000000906067291 */ /* 0x000fe2000f8e18ff */
[----:B--2---:R-:W-:-:S04]  /*3bd0*/  LOP3.LUT R3, R2, UR5, RZ, 0x3c, !PT ;  /* 0x0000000502037c12 */ /* 0x004fc8000f8e3cff */
[----:B------:R-:W-:-:S04]  /*3be0*/  SHF.L.U32 R3, R3, 0x1f, RZ ;  /* 0x0000001f03037819 */ /* 0x000fc800000006ff */
[----:B------:R-:W2:Y:S02]  /*3bf0*/  SYNCS.PHASECHK.TRANS64.TRYWAIT P0, [UR6], R3 ;  /* 0x00000003ff0075a7 */ /* 0x000ea40008001106 */
[----:B--2---:R-:W-:Y:S05]  /*3c00*/  @!P0 BRA `(.L_x_66) ;  /* 0x0000003000588947 */ /* 0x004fea0003800000 */
.L_x_127:
[----:B------:R-:W-:Y:S01]  /*3c10*/  NOP ;  /* 0x0000000000007918 */ /* 0x000fe20000000000 */
[----:B--2---:R-:W2:Y:S01]  /*3c20*/  LDS R0, [UR4+0x14] ;  /* 0x00001404ff007984 */ /* 0x004ea20008000800 */
[----:B------:R-:W-:Y:S01]  /*3c30*/  ULOP3.LUT UR6, UR13, 0xffff, URZ, 0xc0, !UPT ;  /* 0x0000ffff0d067892 */ /* 0x000fe2000f8ec0ff */
[----:B------:R-:W-:Y:S01]  /*3c40*/  UMOV UR8, 0xffff ;  /* 0x0000ffff00087882 */ /* 0x000fe20000000000 */
[----:B------:R-:W-:Y:S02]  /*3c50*/  UMOV UR5, 0x1 ;  /* 0x0000000100057882 */ /* 0x000fe40000000000 */
[----:B------:R-:W-:-:S04]  /*3c60*/  USHF.R.U32.HI UR6, URZ, 0x5, UR6 ;  /* 0x00000005ff067899 */ /* 0x000fc80008011606 */
[----:B------:R-:W-:Y:S02]  /*3c70*/  USHF.L.U32 UR8, UR8, UR6, URZ ;  /* 0x0000000608087299 */ /* 0x000fe400080006ff */
[----:B------:R-:W-:-:S04]  /*3c80*/  USHF.L.U32 UR5, UR5, UR6, URZ ;  /* 0x0000000605057299 */ /* 0x000fc800080006ff */
[----:B--2---:R-:W-:-:S04]  /*3c90*/  LOP3.LUT R0, R0, UR8, RZ, 0xc0, !PT ;  /* 0x0000000800007c12 */ /* 0x004fc8000f8ec0ff */
[----:B------:R-:W-:-:S13]  /*3ca0*/  ISETP.NE.AND P0, PT, R0, UR8, PT ;  /* 0x0000000800007c0c */ /* 0x000fda000bf05270 */
[----:B------:R-:W-:Y:S05]  /*3cb0*/  @P0 BRA `(.L_x_67) ;  /* 0x0000000000580947 */ /* 0x000fea0003800000 */
[----:B------:R-:W2:Y:S02]  /*3cc0*/  LDS R0, [UR4+0x18] ;  /* 0x00001804ff007984 */ /* 0x000ea40008000800 */
[----:B--2---:R-:W-:-:S04]  /*3cd0*/  LOP3.LUT R0, R0, UR5, RZ, 0xc0, !PT ;  /* 0x0000000500007c12 */ /* 0x004fc8000f8ec0ff */
[----:B------:R-:W-:-:S13]  /*3ce0*/  ISETP.NE.AND P0, PT, R0, UR5, PT ;  /* 0x0000000500007c0c */ /* 0x000fda000bf05270 */
[----:B------:R-:W-:Y:S05]  /*3cf0*/  @P0 BRA `(.L_x_68) ;  /* 0x00000000003c0947 */ /* 0x000fea0003800000 */
[----:B------:R-:W2:Y:S01]  /*3d00*/  S2R R2, SR_LANEID ;  /* 0x0000000000027919 */ /* 0x000ea20000000000 */
[----:B------:R-:W-:Y:S01]  /*3d10*/  ULOP3.LUT UR8, URZ, UR8, URZ, 0x33, !UPT ;  /* 0x00000008ff087292 */ /* 0x000fe2000f8e33ff */
[----:B------:R-:W-:Y:S01]  /*3d20*/  LOP3.LUT R4, RZ, UR5, RZ, 0x33, !PT ;  /* 0x00000005ff047c12 */ /* 0x000fe2000f8e33ff */
[----:B------:R-:W-:Y:S02]  /*3d30*/  VOTEU.ANY UR7, UPT, PT ;  /* 0x0000000000077886 */ /* 0x000fe400038e0100 */
[----:B------:R-:W-:Y:S01]  /*3d40*/  UFLO.U32 UR7, UR7 ;  /* 0x00000007000772bd */ /* 0x000fe200080e0000 */
[----:B------:R-:W3:Y:S01]  /*3d50*/  REDUX UR5, R4 ;  /* 0x00000000040573c4 */ /* 0x000ee20000000000 */
[----:B------:R-:W-:-:S06]  /*3d60*/  IMAD.U32 R0, RZ, RZ, UR8 ;  /* 0x00000008ff007e24 */ /* 0x000fcc000f8e00ff */
[----:B------:R1:W-:Y:S01]  /*3d70*/  UTCATOMSWS.AND URZ, UR8 ;  /* 0x0000000800ff79e3 */ /* 0x0003e20008000000 */
[----:B------:R-:W4:Y:S01]  /*3d80*/  REDUX UR6, R0 ;  /* 0x00000000000673c4 */ /* 0x000f220000000000 */
[----:B--2---:R-:W-:Y:S01]  /*3d90*/  ISETP.EQ.U32.AND P0, PT, R2, UR7, PT ;  /* 0x0000000702007c0c */ /* 0x004fe2000bf02070 */
[----:B---3--:R-:W-:Y:S01]  /*3da0*/  IMAD.U32 R2, RZ, RZ, UR5 ;  /* 0x00000005ff027e24 */ /* 0x008fe2000f8e00ff */
[----:B----4-:R-:W-:-:S11]  /*3db0*/  MOV R3, UR6 ;  /* 0x0000000600037c02 */ /* 0x010fd60008000f00 */
[----:B------:R1:W-:Y:S04]  /*3dc0*/  @P0 ATOMS.AND RZ, [UR4+0x14], R3 ;  /* 0x00001403ffff098c */ /* 0x0003e8000a800004 */
[----:B------:R1:W-:Y:S01]  /*3dd0*/  @P0 ATOMS.AND RZ, [UR4+0x18], R2 ;  /* 0x00001802ffff098c */ /* 0x0003e2000a800004 */
[----:B------:R-:W-:Y:S05]  /*3de0*/  BRA `(.L_x_69) ;  /* 0x0000000000147947 */ /* 0x000fea0003800000 */
.L_x_68:
[----:B------:R-:W-:Y:S02]  /*3df0*/  MOV R2, 0x3e10 ;  /* 0x00003e1000027802 */ /* 0x000fe40000000f00 */
[----:B-1--45:R-:W-:Y:S05]  /*3e00*/  CALL.REL.NOINC `($__internal_0_$__cuda_sm10x_tcgen05_guardrail_trap_col_being_dealloced_not_returned_by_alloc) ;  /* 0x0000003000787944 */ /* 0x032fea0003c00000 */
[----:B------:R-:W-:Y:S05]  /*3e10*/  BRA `(.L_x_69) ;  /* 0x0000000000087947 */ /* 0x000fea0003800000 */
.L_x_67:
[----:B------:R-:W-:Y:S02]  /*3e20*/  MOV R2, 0x3e40 ;  /* 0x00003e4000027802 */ /* 0x000fe40000000f00 */
[----:B-1--45:R-:W-:Y:S05]  /*3e30*/  CALL.REL.NOINC `($__internal_2_$__cuda_sm10x_tcgen05_guardrail_trap_unallocated_columns_being_dealloced) ;  /* 0x0000003000847944 */ /* 0x032fea0003c00000 */
.L_x_69:
[----:B------:R-:W-:Y:S01]  /*3e40*/  NOP ;  /* 0x0000000000007918 */ /* 0x000fe20000000000 */
[----:B-1----:R-:W-:Y:S05]  /*3e50*/  EXIT ;  /* 0x000000000000794d */ /* 0x002fea0003800000 */
.L_x_51:
[----:B------:R-:W-:-:S09]  /*3e60*/  UISETP.NE.OR UP2, UPT, UR8, 0x3, !UP2 ;  /* 0x000000030800788c */ /* 0x000fd2000d745670 */
[----:B------:R-:W-:Y:S05]  /*3e70*/  BRA.U UP2, `(.L_x_70) ;  /* 0x0000000d02007547 */ /* 0x000fea000b800000 */
[----:B------:R-:W1:Y:S01]  /*3e80*/  LDC R0, c[0x0][0xb30] ;  /* 0x0002cc00ff007b82 */ /* 0x000e620000000800 */
[----:B------:R-:W2:Y:S01]  /*3e90*/  LDCU.64 UR8, c[0x0][0x888] ;  /* 0x00011100ff0877ac */ /* 0x000ea20008000a00 */
[----:B------:R-:W-:Y:S02]  /*3ea0*/  HFMA2 R29, -RZ, RZ, 0, 0 ;  /* 0x00000000ff1d7431 */ /* 0x000fe400000001ff */
[----:B------:R-:W-:Y:S01]  /*3eb0*/  IMAD.MOV.U32 R31, RZ, RZ, 0x1 ;  /* 0x00000001ff1f7424 */ /* 0x000fe200078e00ff */
[----:B------:R-:W-:Y:S01]  /*3ec0*/  MOV R21, 0xc00 ;  /* 0x00000c0000157802 */ /* 0x000fe20000000f00 */
[----:B------:R-:W4:Y:S01]  /*3ed0*/  LDCU.64 UR4, c[0x0][0x890] ;  /* 0x00011200ff0477ac */ /* 0x000f220008000a00 */
[----:B------:R-:W-:Y:S01]  /*3ee0*/  IMAD.MOV.U32 R30, RZ, RZ, RZ ;  /* 0x000000ffff1e7224 */ /* 0x000fe200078e00ff */
[----:B------:R-:W3:Y:S01]  /*3ef0*/  LDC R19, c[0x0][0x370] ;  /* 0x0000dc00ff137b82 */ /* 0x000ee20000000800 */
[----:B------:R-:W-:Y:S01]  /*3f00*/  UMOV UR7, 0x400 ;  /* 0x0000040000077882 */ /* 0x000fe20000000000 */
[----:B------:R-:W-:-:S02]  /*3f10*/  UPLOP3.LUT UP1, UPT, UPT, UPT, UPT, 0x40, 0x4 ;  /* 0x000000000004789c */ /* 0x000fc40003f2e870 */
[----:B------:R-:W-:-:S04]  /*3f20*/  ULEA UR7, UR37, UR7, 0x18 ;  /* 0x0000000725077291 */ /* 0x000fc8000f8ec0ff */
[----:B------:R-:W3:Y:S01]  /*3f30*/  LDC R2, c[0x0][0xb0c] ;  /* 0x0002c300ff027b82 */ /* 0x000ee20000000800 */
[----:B--2---:R-:W-:Y:S02]  /*3f40*/  UISETP.NE.U32.AND UP4, UPT, UR8, URZ, UPT ;  /* 0x000000ff0800728c */ /* 0x004fe4000bf85070 */
[----:B------:R-:W-:Y:S02]  /*3f50*/  UIADD3 UR8, UPT, UPT, UR7, 0x70, URZ ;  /* 0x0000007007087890 */ /* 0x000fe4000fffe0ff */
[----:B----4-:R-:W-:-:S03]  /*3f60*/  UISETP.NE.U32.AND UP5, UPT, UR4, URZ, UPT ;  /* 0x000000ff0400728c */ /* 0x010fc6000bfa5070 */
[----:B------:R-:W2:Y:S01]  /*3f70*/  LDC R18, c[0x0][0xb20] ;  /* 0x0002c800ff127b82 */ /* 0x000ea20000000800 */
[----:B-1----:R-:W-:Y:S01]  /*3f80*/  ISETP.NE.AND P1, PT, R0, 0x1, PT ;  /* 0x000000010000780c */ /* 0x002fe20003f25270 */
[----:B------:R-:W-:Y:S02]  /*3f90*/  UISETP.NE.AND.EX UP4, UPT, UR9, URZ, UPT, UP4 ;  /* 0x000000ff0900728c */ /* 0x000fe4000bf85340 */
[----:B------:R-:W-:Y:S02]  /*3fa0*/  UPRMT UR37, UR37, 0x654, UR8 ;  /* 0x0000065425257896 */ /* 0x000fe40008000008 */
[----:B------:R-:W-:Y:S02]  /*3fb0*/  UISETP.NE.AND.EX UP5, UPT, UR5, URZ, UPT, UP5 ;  /* 0x000000ff0500728c */ /* 0x000fe4000bfa5350 */
[----:B------:R-:W1:Y:S08]  /*3fc0*/  LDC.64 R32, c[0x0][0x348] ;  /* 0x0000d200ff207b82 */ /* 0x000e700000000a00 */
[----:B------:R-:W4:Y:S08]  /*3fd0*/  LDC.64 R16, c[0x0][0xb10] ;  /* 0x0002c400ff107b82 */ /* 0x000f300000000a00 */
[----:B------:R-:W1:Y:S08]  /*3fe0*/  LDC.64 R6, c[0x0][0xb18] ;  /* 0x0002c600ff067b82 */ /* 0x000e700000000a00 */
[----:B------:R-:W1:Y:S08]  /*3ff0*/  LDC.64 R4, c[0x0][0xb28] ;  /* 0x0002ca00ff047b82 */ /* 0x000e700000000a00 */
[----:B--23--:R-:W1:Y:S02]  /*4000*/  LDC R20, c[0x0][0x374] ;  /* 0x0000dd00ff147b82 */ /* 0x00ce640000000800 */
.L_x_78:
[C---:B------:R-:W-:Y:S02]  /*4010*/  LEA R0, R30.reuse, UR7, 0x3 ;  /* 0x000000071e007c11 */ /* 0x040fe4000f8e18ff */
[----:B------:R-:W-:Y:S02]  /*4020*/  SHF.L.U32 R3, R29, 0x1f, RZ ;  /* 0x0000001f1d037819 */ /* 0x000fe400000006ff */
[----:B------:R-:W-:Y:S02]  /*4030*/  LEA R24, R30, UR7, 0x4 ;  /* 0x000000071e187c11 */ /* 0x000fe4000f8e20ff */
[----:B--2---:R-:W2:Y:S02]  /*4040*/  SYNCS.PHASECHK.TRANS64.TRYWAIT P0, [R0+URZ+0x90], R3 ;  /* 0x00009003000075a7 */ /* 0x004ea400080011ff */
[----:B--2---:R-:W-:Y:S05]  /*4050*/  @!P0 BRA `(.L_x_71) ;  /* 0x0000002c005c8947 */ /* 0x004fea0003800000 */
.L_x_128:
[----:B------:R-:W-:Y:S01]  /*4060*/  ISETP.GE.AND P0, PT, R22, 0x1, PT ;  /* 0x000000011600780c */ /* 0x000fe20003f06270 */
[----:B------:R-:W3:Y:S01]  /*4070*/  LDS.128 R24, [R24+0x120] ;  /* 0x0001200018187984 */ /* 0x000ee20000000c00 */
[----:B------:R-:W-:Y:S01]  /*4080*/  ISETP.NE.U32.AND P4, PT, RZ, UR4, PT ;  /* 0x00000004ff007c0c */ /* 0x000fe2000bf85070 */
[----:B--2---:R-:W-:Y:S01]  /*4090*/  VIADD R0, R0, 0xa0 ;  /* 0x000000a000007836 */ /* 0x004fe20000000000 */
[----:B------:R-:W-:Y:S02]  /*40a0*/  SHF.L.U32 R23, R31, 0x1f, RZ ;  /* 0x0000001f1f177819 */ /* 0x000fe400000006ff */
[----:B------:R-:W-:Y:S02]  /*40b0*/  ISETP.NE.AND.EX P4, PT, RZ, UR5, PT, P4 ;  /* 0x00000005ff007c0c */ /* 0x000fe4000bf85340 */
[----:B------:R-:W-:Y:S01]  /*40c0*/  PRMT R0, RZ, 0x654, R0 ;  /* 0x00000654ff007816 */ /* 0x000fe20000000000 */
[----:B------:R-:W-:Y:S01]  /*40d0*/  @!PT LDS RZ, [RZ] ;  /* 0x00000000fffff984 */ /* 0x000fe20000000800 */
[----:B------:R-:W-:Y:S01]  /*40e0*/  @!PT LDS RZ, [RZ] ;  /* 0x00000000fffff984 */ /* 0x000fe20000000800 */
[----:B------:R-:W-:Y:S01]  /*40f0*/  @!PT LDS RZ, [RZ] ;  /* 0x00000000fffff984 */ /* 0x000fe20000000800 */
[----:B------:R-:W-:Y:S01]  /*4100*/  @!PT LDS RZ, [RZ] ;  /* 0x00000000fffff984 */ /* 0x000fe20000000800 */
[----:B------:R2:W-:Y:S06]  /*4110*/  MEMBAR.ALL.CTA ;  /* 0x0000000000007992 */ /* 0x0005ec0000008000 */
[----:B--2---:R-:W2:Y:S02]  /*4120*/  FENCE.VIEW.ASYNC.S ;  /* 0x00000000000073c6 */ /* 0x004ea40000000000 */
[----:B--2---:R2:W-:Y:S01]  /*4130*/  SYNCS.ARRIVE.TRANS64.RED.A1T0 RZ, [R0+URZ], RZ ;  /* 0x000000ff00ff79a7 */ /* 0x0045e200081004ff */
[----:B---3--:R-:W-:Y:S11]  /*4140*/  LOP3.LUT P3, RZ, R26, 0x1, RZ, 0xc0, !PT ;  /* 0x000000011aff7812 */ /* 0x008ff6000786c0ff */
[----:B------:R-:W-:Y:S02]  /*4150*/  @!UPT UIADD3 URZ, UPT, UPT, URZ, URZ, URZ ;  /* 0x000000fffffff290 */ /* 0x000fe4000fffe0ff */
[----:B------:R-:W-:Y:S02]  /*4160*/  @P3 MOV R13, R24 ;  /* 0x00000018000d3202 */ /* 0x000fe40000000f00 */
[----:B------:R-:W-:Y:S01]  /*4170*/  @P3 LOP3.LUT R8, R25, 0xffff, RZ, 0xc0, !PT ;  /* 0x0000ffff19083812 */ /* 0x000fe200078ec0ff */
[----:B--2---:R-:W-:Y:S06]  /*4180*/  @!P0 BRA `(.L_x_72) ;  /* 0x0000000000a48947 */ /* 0x004fec0003800000 */
[----:B-1----:R-:W-:Y:S01]  /*4190*/  IMAD.HI.U32 R35, R20, R7, RZ ;  /* 0x0000000714237227 */ /* 0x002fe200078e00ff */
[----:B------:R-:W-:Y:S02]  /*41a0*/  ISETP.NE.AND P0, PT, R6, 0x1, PT ;  /* 0x000000010600780c */ /* 0x000fe40003f05270 */
[----:B------:R-:W-:Y:S01]  /*41b0*/  ISETP.NE.AND P2, PT, R22, 0x1, PT ;  /* 0x000000011600780c */ /* 0x000fe20003f45270 */
[----:B----4-:R-:W-:Y:S01]  /*41c0*/  IMAD.HI.U32 R34, R19, R16, RZ ;  /* 0x0000001013227227 */ /* 0x010fe200078e00ff */
[----:B------:R-:W-:Y:S02]  /*41d0*/  SHF.R.U32.HI R35, RZ, R18, R35 ;  /* 0x00000012ff237219 */ /* 0x000fe40000011623 */
[----:B------:R-:W-:Y:S01]  /*41e0*/  ISETP.NE.AND P5, PT, R2, 0x1, PT ;  /* 0x000000010200780c */ /* 0x000fe20003fa5270 */
[----:B------:R-:W-:Y:S01]  /*41f0*/  IMAD.HI.U32 R36, R13, R16, RZ ;  /* 0x000000100d247227 */ /* 0x000fe200078e00ff */
[----:B------:R-:W-:Y:S02]  /*4200*/  SHF.R.U32.HI R34, RZ, R17, R34 ;  /* 0x00000011ff227219 */ /* 0x000fe40000011622 */
[----:B------:R-:W-:Y:S01]  /*4210*/  SEL R3, R20, R35, !P0 ;  /* 0x0000002314037207 */ /* 0x000fe20004000000 */
[C---:B------:R-:W-:Y:S01]  /*4220*/  IMAD.HI.U32 R35, R8.reuse, R7, RZ ;  /* 0x0000000708237227 */ /* 0x040fe200078e00ff */
[----:B------:R-:W-:Y:S02]  /*4230*/  SEL R11, R19, R34, !P5 ;  /* 0x00000022130b7207 */ /* 0x000fe40006800000 */
[----:B------:R-:W-:Y:S01]  /*4240*/  SHF.R.U32.HI R36, RZ, R17, R36 ;  /* 0x00000011ff247219 */ /* 0x000fe20000011624 */
[----:B------:R-:W-:Y:S01]  /*4250*/  IMAD.HI.U32 R38, R3, R4, RZ ;  /* 0x0000000403267227 */ /* 0x000fe200078e00ff */
[----:B------:R-:W-:Y:S03]  /*4260*/  SHF.R.U32.HI R35, RZ, R18, R35 ;  /* 0x00000012ff237219 */ /* 0x000fe60000011623 */
[----:B------:R-:W-:Y:S01]  /*4270*/  IMAD.HI.U32 R34, R11, R4, RZ ;  /* 0x000000040b227227 */ /* 0x000fe200078e00ff */
[----:B------:R-:W-:Y:S02]  /*4280*/  @P2 SHF.R.U32.HI R3, RZ, R5, R38 ;  /* 0x00000005ff032219 */ /* 0x000fe40000011626 */
[----:B------:R-:W-:Y:S02]  /*4290*/  SEL R9, R8, R35, !P0 ;  /* 0x0000002308097207 */ /* 0x000fe40004000000 */
[----:B------:R-:W-:Y:S01]  /*42a0*/  @P2 SHF.R.U32.HI R11, RZ, R5, R34 ;  /* 0x00000005ff0b2219 */ /* 0x000fe20000011622 */
[C---:B------:R-:W-:Y:S01]  /*42b0*/  IMAD R10, R22.reuse, R3, RZ ;  /* 0x00000003160a7224 */ /* 0x040fe200078e02ff */
[----:B------:R-:W-:Y:S01]  /*42c0*/  SEL R3, R13, R36, !P5 ;  /* 0x000000240d037207 */ /* 0x000fe20006800000 */
[C---:B------:R-:W-:Y:S03]  /*42d0*/  IMAD.HI.U32 R14, R9.reuse, R4, RZ ;  /* 0x00000004090e7227 */ /* 0x040fe600078e00ff */
[----:B------:R-:W-:Y:S01]  /*42e0*/  ISETP.GE.AND P0, PT, R9, R10, PT ;  /* 0x0000000a0900720c */ /* 0x000fe20003f06270 */
[C---:B------:R-:W-:Y:S01]  /*42f0*/  IMAD R12, R22.reuse, R11, RZ ;  /* 0x0000000b160c7224 */ /* 0x040fe200078e02ff */
[-C--:B------:R-:W-:Y:S04]  /*4300*/  SHF.R.U32.HI R14, RZ, R5.reuse, R14 ;  /* 0x00000005ff0e7219 */ /* 0x080fe8000001160e */
[----:B------:R-:W-:Y:S02]  /*4310*/  ISETP.GE.OR P0, PT, R3, R12, P0 ;  /* 0x0000000c0300720c */ /* 0x000fe40000706670 */
[----:B------:R-:W-:Y:S05]  /*4320*/  SEL R15, R9, R14, !P2 ;  /* 0x0000000e090f7207 */ /* 0x000fea0005000000 */
[----:B------:R-:W-:Y:S04]  /*4330*/  IMAD.MOV R14, RZ, RZ, -R15 ;  /* 0x000000ffff0e7224 */ /* 0x000fe800078e0a0f */
[----:B------:R-:W-:Y:S02]  /*4340*/  IMAD R14, R22, R14, R9 ;  /* 0x0000000e160e7224 */ /* 0x000fe400078e0209 */
[C---:B------:R-:W-:Y:S05]  /*4350*/  @!P0 IMAD.HI.U32 R10, R3.reuse, R4, RZ ;  /* 0x00000004030a8227 */ /* 0x040fea00078e00ff */
[----:B------:R-:W-:Y:S04]  /*4360*/  @!P0 SHF.R.U32.HI R10, RZ, R5, R10 ;  /* 0x00000005ff0a8219 */ /* 0x000fe8000001160a */
[----:B------:R-:W-:Y:S01]  /*4370*/  @!P0 SEL R0, R3, R10, !P2 ;  /* 0x0000000a03008207 */ /* 0x000fe20005000000 */
[----:B------:R-:W-:Y:S03]  /*4380*/  IMAD.MOV R10, RZ, RZ, -R3 ;  /* 0x000000ffff0a7224 */ /* 0x000fe600078e0a03 */
[----:B------:R-:W-:Y:S01]  /*4390*/  @!P0 IADD3 R15, PT, PT, R15, -R0, RZ ;  /* 0x800000000f0f8210 */ /* 0x000fe20007ffe0ff */
[----:B------:R-:W-:Y:S01]  /*43a0*/  @!P0 IMAD R0, R11, R14, R0 ;  /* 0x0000000e0b008224 */ /* 0x000fe200078e0200 */
[----:B------:R-:W-:Y:S01]  /*43b0*/  IADD3 R11, PT, PT, -R9, RZ, RZ ;  /* 0x000000ff090b7210 */ /* 0x000fe20007ffe1ff */
[----:B------:R-:W-:Y:S02]  /*43c0*/  IMAD R13, R2, R10, R13 ;  /* 0x0000000a020d7224 */ /* 0x000fe400078e020d */
[----:B------:R-:W-:Y:S02]  /*43d0*/  @!P0 IMAD R9, R15, R22, R3 ;  /* 0x000000160f098224 */ /* 0x000fe400078e0203 */
[----:B------:R-:W-:Y:S02]  /*43e0*/  @!P0 IMAD.MOV.U32 R3, RZ, RZ, R0 ;  /* 0x000000ffff038224 */ /* 0x000fe400078e0000 */
[----:B------:R-:W-:Y:S02]  /*43f0*/  IMAD R8, R6, R11, R8 ;  /* 0x0000000b06087224 */ /* 0x000fe400078e0208 */
[----:B------:R-:W-:Y:S02]  /*4400*/  IMAD R13, R3, R2, R13 ;  /* 0x00000002030d7224 */ /* 0x000fe400078e020d */
[----:B------:R-:W-:Y:S02]  /*4410*/  IMAD R8, R9, R6, R8 ;  /* 0x0000000609087224 */ /* 0x000fe400078e0208 */
.L_x_72:
[----:B------:R-:W-:Y:S05]  /*4420*/  BRA.U UP1, `(.L_x_73) ;  /* 0x0000000101107547 */ /* 0x000fea000b800000 */
[----:B------:R-:W-:Y:S04]  /*4430*/  MOV R0, UR6 ;  /* 0x0000000600007c02 */ /* 0x000fe80008000f00 */
[----:B------:R-:W-:Y:S04]  /*4440*/  SHF.L.U32 R3, R0, 0x1f, RZ ;  /* 0x0000001f00037819 */ /* 0x000fe800000006ff */
[----:B------:R-:W2:Y:S02]  /*4450*/  SYNCS.PHASECHK.TRANS64.TRYWAIT P0, [UR7+0x88], R3 ;  /* 0x00008803ff0075a7 */ /* 0x000ea40008001107 */
[----:B--2---:R-:W-:Y:S05]  /*4460*/  @!P0 BRA `(.L_x_74) ;  /* 0x00000028006c8947 */ /* 0x004fea0003800000 */
.L_x_73:
[----:B------:R-:W-:Y:S05]  /*4470*/  BRA.U !UP5, `(.L_x_75) ;  /* 0x000000010d347547 */ /* 0x000fea000b800000 */
[----:B------:R-:W-:Y:S01]  /*4480*/  UPLOP3.LUT UP0, UPT, UPT, UPT, UP4, 0x80, 0x8 ;  /* 0x000000000008789c */ /* 0x000fe20003f0f040 */
[----:B------:R-:W-:Y:S05]  /*4490*/  HFMA2 R70, -RZ, RZ, 0, 5.9604644775390625e-08 ;  /* 0x00000001ff467431 */ /* 0x000fea00000001ff */
[----:B------:R-:W-:Y:S05]  /*44a0*/  PLOP3.LUT P0, PT, PT, PT, UP0, 0x80, 0x8 ;  /* 0x000000000008781c */ /* 0x000fea0003f0f008 */
[----:B------:R-:W3:Y:S01]  /*44b0*/  @UP0 LDCU.64 UR10, c[0x0][0x888] ;  /* 0x00011100ff0a07ac */ /* 0x000ee20008000a00 */
[----:B------:R-:W-:Y:S04]  /*44c0*/  @UP0 UIMAD UR8, UR36, UR4, URZ ;  /* 0x00000004240802a4 */ /* 0x000fe8000f8e02ff */
[----:B---3--:R-:W-:Y:S06]  /*44d0*/  @UP0 UIMAD.WIDE UR10, UR8, 0x4, UR10 ;  /* 0x00000004080a08a5 */ /* 0x008fec000f8e020a */
[----:B------:R-:W-:Y:S02]  /*44e0*/  IMAD.U32 R10, RZ, RZ, UR10 ;  /* 0x0000000aff0a7e24 */ /* 0x000fe4000f8e00ff */
[----:B------:R-:W-:Y:S05]  /*44f0*/  IMAD.U32 R11, RZ, RZ, UR11 ;  /* 0x0000000bff0b7e24 */ /* 0x000fea000f8e00ff */
[----:B--2---:R-:W2:Y:S02]  /*4500*/  @P0 LDG.E R0, desc[UR44][R10.64] ;  /* 0x0000002c0a000981 */ /* 0x004ea4000c1e1900 */
[----:B--2---:R-:W-:Y:S01]  /*4510*/  @P0 R2UR UR39, R0 ;  /* 0x00000000002702ca */ /* 0x004fe200000e0000 */
[----:B------:R-:W-:Y:S05]  /*4520*/  IMAD.MOV.U32 R0, RZ, RZ, 0x1 ;  /* 0x00000001ff007424 */ /* 0x000fea00078e00ff */
[----:B------:R-:W-:Y:S08]  /*4530*/  @!P0 PRMT R70, R0, 0x7610, R70 ;  /* 0x0000761000468816 */ /* 0x000ff00000000046 */
[----:B------:R-:W3:Y:S02]  /*4540*/  @!UP0 LDCU UR39, c[0x0][0x880] ;  /* 0x00011000ff2787ac */ /* 0x000ee40008000800 */
.L_x_75:
[----:B---3--:R-:W-:Y:S01]  /*4550*/  @!P4 ISETP.EQ.AND P5, PT, RZ, UR39, PT ;  /* 0x00000027ff00cc0c */ /* 0x008fe2000bfa2270 */
[----:B------:R-:W-:Y:S01]  /*4560*/  @!UPT UIADD3 URZ, UPT, UPT, URZ, URZ, URZ ;  /* 0x000000fffffff290 */ /* 0x000fe2000fffe0ff */
[----:B------:R-:W-:Y:S11]  /*4570*/  @!P4 BRA `(.L_x_76) ;  /* 0x000000000014c947 */ /* 0x000ff60003800000 */
[----:B------:R-:W-:Y:S02]  /*4580*/  LOP3.LUT P0, RZ, R70, 0xff, RZ, 0xc0, !PT ;  /* 0x000000ff46ff7812 */ /* 0x000fe4000780c0ff */
[----:B------:R-:W-:Y:S04]  /*4590*/  PLOP3.LUT P5, PT, PT, PT, UP0, 0x80, 0x8 ;  /* 0x000000000008781c */ /* 0x000fe80003faf008 */
[----:B------:R-:W-:Y:S07]  /*45a0*/  PLOP3.LUT P5, PT, P5, PT, PT, 0x8, 0x80 ;  /* 0x000000000080781c */ /* 0x000fee0002fae170 */
[----:B------:R-:W-:Y:S11]  /*45b0*/  @P0 ISETP.EQ.AND P5, PT, RZ, UR39, PT ;  /* 0x00000027ff000c0c */ /* 0x000ff6000bfa2270 */
[----:B------:R-:W-:Y:S02]  /*45c0*/  @!UPT UIADD3 URZ, UPT, UPT, URZ, URZ, URZ ;  /* 0x000000fffffff290 */ /* 0x000fe4000fffe0ff */
.L_x_76:
[----:B------:R-:W3:Y:S01]  /*45d0*/  SYNCS.PHASECHK.TRANS64.TRYWAIT P4, [UR7+0x78], R23 ;  /* 0x00007817ff0075a7 */ /* 0x000ee20008081107 */
[----:B------:R-:W-:Y:S01]  /*45e0*/  @P3 SHF.R.U32.HI R28, RZ, 0x10, R25 ;  /* 0x00000010ff1c3819 */ /* 0x000fe20000011619 */
[----:B------:R-:W-:Y:S01]  /*45f0*/  VIADD R30, R30, 0x1 ;  /* 0x000000011e1e7836 */ /* 0x000fe20000000000 */
[----:B------:R-:W1:Y:S08]  /*4600*/  LDC.64 R14, c[0x0][0xb10] ;  /* 0x0002c400ff0e7b82 */ /* 0x000e700000000a00 */
[----:B------:R-:W4:Y:S08]  /*4610*/  LDC.64 R10, c[0x0][0xb18] ;  /* 0x0002c600ff0a7b82 */ /* 0x000f300000000a00 */
[----:B--2---:R-:W2:Y:S08]  /*4620*/  @!P1 LDC R0, c[0x0][0xb20] ;  /* 0x0002c800ff009b82 */ /* 0x004eb00000000800 */
[----:B------:R-:W2:Y:S01]  /*4630*/  @!P1 LDC R3, c[0x0][0xb0c] ;  /* 0x0002c300ff039b82 */ /* 0x000ea20000000800 */
[----:B-1----:R-:W-:Y:S05]  /*4640*/  @!P1 IMAD.HI.U32 R14, R13, R14, RZ ;  /* 0x0000000e0d0e9227 */ /* 0x002fea00078e00ff */
[----:B------:R-:W-:Y:S01]  /*4650*/  @!P1 SHF.R.U32.HI R14, RZ, R15, R14 ;  /* 0x0000000fff0e9219 */ /* 0x000fe2000001160e */
[----:B----4-:R-:W-:Y:S01]  /*4660*/  @!P1 IMAD.HI.U32 R11, R8, R11, RZ ;  /* 0x0000000b080b9227 */ /* 0x010fe200078e00ff */
[----:B------:R-:W-:Y:S04]  /*4670*/  @!P1 ISETP.NE.AND P0, PT, R10, 0x1, PT ;  /* 0x000000010a00980c */ /* 0x000fe80003f05270 */
[----:B--2---:R-:W-:Y:S02]  /*4680*/  @!P1 SHF.R.U32.HI R9, RZ, R0, R11 ;  /* 0x00000000ff099219 */ /* 0x004fe4000001160b */
[----:B------:R-:W-:Y:S02]  /*4690*/  @!P1 ISETP.NE.AND P2, PT, R3, 0x1, PT ;  /* 0x000000010300980c */ /* 0x000fe40003f45270 */
[----:B------:R-:W-:Y:S02]  /*46a0*/  @!P1 SEL R9, R8, R9, !P0 ;  /* 0x0000000908099207 */ /* 0x000fe40004000000 */
[----:B------:R-:W-:Y:S02]  /*46b0*/  ELECT P0, URZ, PT ;  /* 0x0000000000ff782f */ /* 0x000fe40003800000 */
[----:B------:R-:W-:Y:S05]  /*46c0*/  @!P1 SEL R14, R13, R14, !P2 ;  /* 0x0000000e0d0e9207 */ /* 0x000fea0005000000 */
[----:B------:R-:W-:Y:S02]  /*46d0*/  @!P1 IMAD.IADD R0, R9, 0x1, -R14 ;  /* 0x0000000109009824 */ /* 0x000fe400078e0a0e */
[----:B------:R-:W-:Y:S02]  /*46e0*/  @!P1 IMAD.IADD R9, R14, 0x1, -R9 ;  /* 0x000000010e099824 */ /* 0x000fe400078e0a09 */
[----:B------:R-:W-:Y:S02]  /*46f0*/  @!P1 IMAD R13, R0, R3, R13 ;  /* 0x00000003000d9224 */ /* 0x000fe400078e020d */
[----:B------:R-:W-:Y:S01]  /*4700*/  @!P1 IMAD R8, R9, R10, R8 ;  /* 0x0000000a09089224 */ /* 0x000fe200078e0208 */
[----:B---3--:R-:W-:Y:S06]  /*4710*/  @!P4 BRA `(.L_x_77) ;  /* 0x0000002400d8c947 */ /* 0x008fec0003800000 */
.L_x_131:
[----:B------:R-:W-:Y:S01]  /*4720*/  PLOP3.LUT P5, PT, P5, P0, PT, 0xf2, 0x2f ;  /* 0x00000000002f781c */ /* 0x000fe20002fa1e72 */
[----:B------:R-:W-:Y:S01]  /*4730*/  UMOV UR14, 0x0 ;  /* 0x00000000000e7882 */ /* 0x000fe20000000000 */
[----:B------:R-:W-:Y:S01]  /*4740*/  UMOV UR15, 0x10000000 ;  /* 0x10000000000f7882 */ /* 0x000fe20000000000 */
[----:B------:R-:W-:Y:S01]  /*4750*/  LOP3.LUT R31, R31, 0x1, RZ, 0x3c, !PT ;  /* 0x000000011f1f7812 */ /* 0x000fe200078e3cff */
[----:B------:R-:W-:Y:S01]  /*4760*/  UMOV UR28, UR36 ;  /* 0x00000024001c7c82 */ /* 0x000fe20008000000 */
[----:B------:R-:W-:Y:S01]  /*4770*/  UMOV UR20, UR36 ;  /* 0x0000002400147c82 */ /* 0x000fe20008000000 */
[----:B------:R-:W-:Y:S01]  /*4780*/  UMOV UR12, UR36 ;  /* 0x00000024000c7c82 */ /* 0x000fe20008000000 */
[----:B------:R-:W-:Y:S06]  /*4790*/  @P3 R2UR UR36, R28 ;  /* 0x000000001c2432ca */ /* 0x000fec00000e0000 */
[----:B------:R-:W-:Y:S01]  /*47a0*/  @!P5 IADD3 R3, P0, PT, R32, 0x580, RZ ;  /* 0x000005802003d810 */ /* 0x000fe20007f1e0ff */
[----:B------:R-:W-:Y:S01]  /*47b0*/  @!P5 IMAD R69, R69, 0x30, RZ ;  /* 0x000000304545d824 */ /* 0x000fe200078e02ff */
[----:B------:R-:W-:Y:S01]  /*47c0*/  VOTEU.ALL UP1, P5 ;  /* 0x0000000000ff7886 */ /* 0x000fe20002820000 */
[----:B------:R-:W-:Y:S01]  /*47d0*/  @!P5 IMAD.SHL.U32 R71, R71, 0x40, RZ ;  /* 0x000000404747d824 */ /* 0x000fe200078e00ff */
[----:B------:R-:W-:Y:S01]  /*47e0*/  @!P5 R2UR UR9, R3 ;  /* 0x000000000309d2ca */ /* 0x000fe200000e0000 */
[----:B-1----:R-:W-:Y:S01]  /*47f0*/  @!P5 IMAD.X R0, RZ, RZ, R33, P0 ;  /* 0x000000ffff00d224 */ /* 0x002fe200000e0621 */
[----:B------:R-:W-:Y:S01]  /*4800*/  @!P5 R2UR UR26, R69 ;  /* 0x00000000451ad2ca */ /* 0x000fe200000e0000 */
[----:B------:R-:W-:Y:S01]  /*4810*/  @!UP1 UIADD3 UR25, UPT, UPT, UR7, 0x70, URZ ;  /* 0x0000007007199890 */ /* 0x000fe2000fffe0ff */
[----:B------:R-:W-:Y:S01]  /*4820*/  @!P5 R2UR UR27, R71 ;  /* 0x00000000471bd2ca */ /* 0x000fe200000e0000 */
[----:B------:R-:W-:Y:S01]  /*4830*/  @!UP1 UIADD3 UR24, UPT, UPT, UR7, 0x180, URZ ;  /* 0x0000018007189890 */ /* 0x000fe2000fffe0ff */
[----:B------:R-:W-:Y:S01]  /*4840*/  @!P5 R2UR UR8, R0 ;  /* 0x000000000008d2ca */ /* 0x000fe200000e0000 */
[----:B------:R-:W-:Y:S01]  /*4850*/  VOTEU.ALL UP3, P5 ;  /* 0x0000000000ff7886 */ /* 0x000fe20002860000 */
[----:B------:R-:W-:Y:S01]  /*4860*/  @!UP1 UIADD3 UR16, UPT, UPT, UR7, 0x580, URZ ;  /* 0x0000058007109890 */ /* 0x000fe2000fffe0ff */
[----:B------:R-:W-:Y:S01]  /*4870*/  ISETP.NE.AND P0, PT, R30, 0x2, PT ;  /* 0x000000021e00780c */ /* 0x000fe20003f05270 */
[----:B------:R-:W-:Y:S01]  /*4880*/  VOTEU.ALL UP2, P5 ;  /* 0x0000000000ff7886 */ /* 0x000fe20002840000 */
[----:B------:R-:W-:Y:S01]  /*4890*/  UMOV UR17, UR25 ;  /* 0x0000001900117c82 */ /* 0x000fe20008000000 */
[----:B------:R-:W-:Y:S01]  /*48a0*/  IMAD.IADD R69, R8, 0x1, R61 ;  /* 0x0000000108457824 */ /* 0x000fe200078e023d */
[----:B------:R-:W-:Y:S01]  /*48b0*/  SEL R0, RZ, 0x1, P0 ;  /* 0x00000001ff007807 */ /* 0x000fe20000000000 */
[----:B------:R-:W-:Y:S01]  /*48c0*/  IMAD.U32 R10, RZ, RZ, UR9 ;  /* 0x00000009ff0a7e24 */ /* 0x000fe2000f8e00ff */
[----:B------:R-:W-:Y:S01]  /*48d0*/  @!UP1 UIADD3 UR18, UPT, UPT, UR26, 0x10, URZ ;  /* 0x000000101a129890 */ /* 0x000fe2000fffe0ff */
[----:B------:R-:W-:Y:S01]  /*48e0*/  SEL R30, R30, RZ, P0 ;  /* 0x000000ff1e1e7207 */ /* 0x000fe20000000000 */
[----:B------:R-:W-:Y:S01]  /*48f0*/  UMOV UR19, UR27 ;  /* 0x0000001b00137c82 */ /* 0x000fe20008000000 */
[----:B------:R-:W-:Y:S01]  /*4900*/  @!UP1 UIADD3 UR10, UPT, UPT, UR26, 0x20, URZ ;  /* 0x000000201a0a9890 */ /* 0x000fe2000fffe0ff */
[----:B------:R-:W-:Y:S01]  /*4910*/  IMAD.U32 R11, RZ, RZ, UR8 ;  /* 0x00000008ff0b7e24 */ /* 0x000fe2000f8e00ff */
[----:B------:R-:W-:Y:S01]  /*4920*/  @!P5 R2UR UR22, R10 ;  /* 0x000000000a16d2ca */ /* 0x000fe200000e0000 */
[----:B------:R-:W-:Y:S01]  /*4930*/  @!UP1 UIADD3 UR8, UPT, UPT, UR7, 0x980, URZ ;  /* 0x0000098007089890 */ /* 0x000fe2000fffe0ff */
[----:B------:R-:W-:Y:S01]  /*4940*/  LOP3.LUT R29, R29, R0, RZ, 0x3c, !PT ;  /* 0x000000001d1d7212 */ /* 0x000fe200078e3cff */
[----:B------:R-:W-:Y:S01]  /*4950*/  VOTEU.ALL UP1, P5 ;  /* 0x0000000000ff7886 */ /* 0x000fe20002820000 */
[----:B------:R-:W-:Y:S01]  /*4960*/  @!P5 R2UR UR23, R11 ;  /* 0x000000000b17d2ca */ /* 0x000fe200000e0000 */
[----:B------:R-:W-:Y:S01]  /*4970*/  UMOV UR9, UR25 ;  /* 0x0000001900097c82 */ /* 0x000fe20008000000 */
[----:B------:R-:W-:Y:S01]  /*4980*/  UMOV UR11, UR27 ;  /* 0x0000001b000b7c82 */ /* 0x000fe20008000000 */
[----:B------:R-:W-:Y:S10]  /*4990*/  IMAD.IADD R71, R13, 0x1, R68 ;  /* 0x000000010d477824 */ /* 0x000ff400078e0244 */
[----:B------:R2:W-:Y:S01]  /*49a0*/  @!UP3 UTMALDG.3D [UR24], [UR22], desc[UR14] ;  /* 0x00000e181600b5b4 */ /* 0x0005e20008011000 */
[----:B------:R2:W-:Y:S01]  /*49b0*/  @!UP2 UTMALDG.3D [UR16], [UR22], desc[UR14] ;  /* 0x00000e101600a5b4 */ /* 0x0005e20008011000 */
[----:B------:R2:W-:Y:S01]  /*49c0*/  @!UP1 UTMALDG.3D [UR8], [UR22], desc[UR14] ;  /* 0x00000e08160095b4 */ /* 0x0005e20008011000 */
[----:B------:R2:W-:Y:S01]  /*49d0*/  @!P5 SYNCS.ARRIVE.TRANS64.RED.A0TR RZ, [UR7+0x70], R21 ;  /* 0x00007015ffffd9a7 */ /* 0x0005e20008300407 */
[----:B------:R-:W-:Y:S01]  /*49e0*/  UPLOP3.LUT UP1, UPT, UPT, UPT, UPT, 0x80, 0x8 ;  /* 0x000000000008789c */ /* 0x000fe20003f2f070 */
[----:B------:R-:W-:Y:S01]  /*49f0*/  SYNCS.ARRIVE.TRANS64.RED.A1T0 RZ, [UR37], RZ ;  /* 0x000000ffffff79a7 */ /* 0x000fe20008100425 */
[----:B------:R-:W-:Y:S09]  /*4a00*/  @P3 BRA `(.L_x_78) ;  /* 0xfffffff400803947 */ /* 0x000ff2000383ffff */
[----:B------:R-:W-:Y:S07]  /*4a10*/  MOV R0, UR7 ;  /* 0x0000000700007c02 */ /* 0x000fee0008000f00 */
.L_x_79:
[----:B-1----:R-:W-:-:S04]  /*4a20*/  SHF.L.U32 R3, R31, 0x1f, RZ ;  /* 0x0000001f1f037819 */ /* 0x002fc800000006ff */
[----:B------:R1:W3:Y:S03]  /*4a30*/  SYNCS.PHASECHK.TRANS64.TRYWAIT P0, [R0+URZ+0x78], R3 ;  /* 0x00007803000075a7 */ /* 0x0002e600080011ff */
[----:B---3--:R-:W-:Y:S05]  /*4a40*/  @!P0 NANOSLEEP.SYNCS 0x989680 ;  /* 0x009896800000895d */ /* 0x008fea0003900000 */
[----:B------:R-:W3:Y:S02]  /*4a50*/  @!P0 SYNCS.PHASECHK.TRANS64 P0, [R0+URZ+0x78], R3 ;  /* 0x00007803000085a7 */ /* 0x000ee400080010ff */
[----:B--23--:R-:W-:Y:S05]  /*4a60*/  @P0 EXIT ;  /* 0x000000000000094d */ /* 0x00cfea0003800000 */
[----:B------:R-:W-:Y:S05]  /*4a70*/  BRA `(.L_x_79) ;  /* 0xfffffffc00e87947 */ /* 0x000fea000383ffff */
.L_x_70:
[----:B------:R-:W-:-:S06]  /*4a80*/  UISETP.GE.AND UP1, UPT, UR8, 0x4, UPT ;  /* 0x000000040800788c */ /* 0x000fcc000bf26270 */
[----:B------:R-:W-:-:S13]  /*4a90*/  PLOP3.LUT P0, PT, PT, PT, UP1, 0x80, 0x8 ;  /* 0x000000000008781c */ /* 0x000fda0003f0f018 */
[----:B------:R-:W-:Y:S05]  /*4aa0*/  @!P0 EXIT ;  /* 0x000000000000894d */ /* 0x000fea0003800000 */
[----:B------:R-:W-:Y:S01]  /*4ab0*/  BAR.SYNC.DEFER_BLOCKING 0x6, 0xa0 ;  /* 0x0182800000007b1d */ /* 0x000fe20000010000 */
[--C-:B------:R-:W-:Y:S01]  /*4ac0*/  SHF.R.U32.HI R4, RZ, 0x4, R81.reuse ;  /* 0x00000004ff047819 */ /* 0x100fe20000011651 */
[C---:B------:R-:W-:Y:S01]  /*4ad0*/  IMAD.SHL.U32 R0, R81.reuse, 0x10, RZ ;  /* 0x0000001051007824 */ /* 0x040fe200078e00ff */
[----:B------:R-:W-:Y:S01]  /*4ae0*/  CS2R R78, SRZ ;  /* 0x00000000004e7805 */ /* 0x000fe2000001ff00 */
[----:B------:R-:W-:Y:S01]  /*4af0*/  IMAD.U32 R2, R81, 0x10000, RZ ;  /* 0x0001000051027824 */ /* 0x000fe200078e00ff */
[----:B------:R-:W-:Y:S01]  /*4b00*/  LOP3.LUT R4, R4, 0x1, RZ, 0xc0, !PT ;  /* 0x0000000104047812 */ /* 0x000fe200078ec0ff */
[----:B------:R-:W-:Y:S02]  /*4b10*/  UMOV UR46, 0x400 ;  /* 0x00000400002e7882 */ /* 0x000fe40000000000 */
[----:B------:R-:W1:Y:S01]  /*4b20*/  LDC R73, c[0x0][0x370] ;  /* 0x0000dc00ff497b82 */ /* 0x000e620000000800 */
[----:B------:R-:W-:Y:S01]  /*4b30*/  ULEA UR46, UR37, UR46, 0x18 ;  /* 0x0000002e252e7291 */ /* 0x000fe2000f8ec0ff */
[----:B------:R-:W-:Y:S01]  /*4b40*/  LOP3.LUT R0, R0, 0xf0, RZ, 0xc0, !PT ;  /* 0x000000f000007812 */ /* 0x000fe200078ec0ff */
[----:B------:R-:W-:Y:S01]  /*4b50*/  IMAD.MOV.U32 R80, RZ, RZ, RZ ;  /* 0x000000ffff507224 */ /* 0x000fe200078e00ff */
[----:B------:R-:W-:Y:S01]  /*4b60*/  LOP3.LUT R75, R4, 0x60, R81, 0xf8, !PT ;  /* 0x00000060044b7812 */ /* 0x000fe200078ef851 */
[----:B------:R-:W-:Y:S01]  /*4b70*/  IMAD.MOV.U32 R83, RZ, RZ, RZ ;  /* 0x000000ffff537224 */ /* 0x000fe200078e00ff */
[----:B------:R-:W-:Y:S01]  /*4b80*/  LOP3.LUT R2, R2, 0x600000, RZ, 0xc0, !PT ;  /* 0x0060000002027812 */ /* 0x000fe200078ec0ff */
[----:B------:R-:W2:Y:S01]  /*4b90*/  LDCU.64 UR48, c[0x0][0x348] ;  /* 0x00006900ff3077ac */ /* 0x000ea20008000a00 */
[----:B------:R-:W4:Y:S01]  /*4ba0*/  LDC R40, c[0x0][0xb0c] ;  /* 0x0002c300ff287b82 */ /* 0x000f220000000800 */
[----:B------:R-:W-:Y:S01]  /*4bb0*/  IMAD R75, R75, 0x8, R0 ;  /* 0x000000084b4b7824 */ /* 0x000fe200078e0200 */
[----:B------:R-:W-:Y:S01]  /*4bc0*/  LOP3.LUT R81, R81, 0x60, RZ, 0xc0, !PT ;  /* 0x0000006051517812 */ /* 0x000fe200078ec0ff */
[----:B------:R-:W1:Y:S01]  /*4bd0*/  LDCU.64 UR40, c[0x0][0x888] ;  /* 0x00011100ff2877ac */ /* 0x000e620008000a00 */
[----:B------:R-:W1:Y:S04]  /*4be0*/  LDCU.64 UR42, c[0x0][0x890] ;  /* 0x00011200ff2a77ac */ /* 0x000e680008000a00 */
[----:B------:R-:W1:Y:S01]  /*4bf0*/  LDC R72, c[0x0][0xb20] ;  /* 0x0002c800ff487b82 */ /* 0x000e620000000800 */
[----:B------:R-:W3:Y:S01]  /*4c00*/  LDS R3, [UR46+0x140] ;  /* 0x0001402eff037984 */ /* 0x000ee20008000800 */
[----:B------:R-:W-:-:S06]  /*4c10*/  UMOV UR38, URZ ;  /* 0x000000ff00267c82 */ /* 0x000fcc0008000000 */
[----:B------:R-:W1:Y:S08]  /*4c20*/  LDC R23, c[0x0][0xb30] ;  /* 0x0002cc00ff177b82 */ /* 0x000e700000000800 */
[----:B------:R-:W1:Y:S08]  /*4c30*/  LDC.64 R66, c[0x0][0xb10] ;  /* 0x0002c400ff427b82 */ /* 0x000e700000000a00 */
[----:B------:R-:W1:Y:S08]  /*4c40*/  LDC.64 R18, c[0x0][0xb18] ;  /* 0x0002c600ff127b82 */ /* 0x000e700000000a00 */
[----:B------:R-:W1:Y:S08]  /*4c50*/  LDC.64 R16, c[0x0][0xb28] ;  /* 0x0002ca00ff107b82 */ /* 0x000e700000000a00 */
[----:B------:R-:W1:Y:S01]  /*4c60*/  LDC.64 R64, c[0x0][0x8b0] ;  /* 0x00022c00ff407b82 */ /* 0x000e620000000a00 */
[----:B---3--:R-:W-:-:S07]  /*4c70*/  IMAD.IADD R2, R3, 0x1, R2 ;  /* 0x0000000103027824 */ /* 0x008fce00078e0202 */
[----:B------:R-:W3:Y:S08]  /*4c80*/  LDC.64 R62, c[0x0][0x8a8] ;  /* 0x00022a00ff3e7b82 */ /* 0x000ef00000000a00 */
[----:B--2-4-:R-:W1:Y:S02]  /*4c90*/  LDC R74, c[0x0][0x374] ;  /* 0x0000dd00ff4a7b82 */ /* 0x014e640000000800 */
.L_x_94:
[----:B------:R-:W-:Y:S02]  /*4ca0*/  LEA R0, R83, UR46, 0x3 ;  /* 0x0000002e53007c11 */ /* 0x000fe4000f8e18ff */
[----:B------:R-:W-:Y:S02]  /*4cb0*/  SHF.L.U32 R3, R79, 0x1f, RZ ;  /* 0x0000001f4f037819 */ /* 0x000fe400000006ff */
[----:B------:R-:W-:Y:S02]  /*4cc0*/  LEA R12, R83, UR46, 0x4 ;  /* 0x0000002e530c7c11 */ /* 0x000fe4000f8e20ff */
[----:B------:R-:W2:Y:S02]  /*4cd0*/  SYNCS.PHASECHK.TRANS64.TRYWAIT P0, [R0+URZ+0x90], R3 ;  /* 0x00009003000075a7 */ /* 0x000ea400080011ff */
[----:B-123--:R-:W-:Y:S05]  /*4ce0*/  @!P0 BRA `(.L_x_80) ;  /* 0x00000020007c8947 */ /* 0x00efea0003800000 */
.L_x_132:
[----:B------:R-:W-:Y:S01]  /*4cf0*/  ISETP.GE.AND P0, PT, R22, 0x1, PT ;  /* 0x000000011600780c */ /* 0x000fe20003f06270 */
[----:B------:R-:W4:Y:S01]  /*4d00*/  LDS.128 R12, [R12+0x120] ;  /* 0x000120000c0c7984 */ /* 0x000f220000000c00 */
[----:B-1----:R-:W-:Y:S01]  /*4d10*/  ISETP.NE.U32.AND P2, PT, R64, RZ, PT ;  /* 0x000000ff4000720c */ /* 0x002fe20003f45070 */
[----:B--2---:R-:W-:Y:S01]  /*4d20*/  VIADD R0, R0, 0xa0 ;  /* 0x000000a000007836 */ /* 0x004fe20000000000 */
[----:B------:R-:W-:Y:S01]  /*4d30*/  @!PT LDS RZ, [RZ] ;  /* 0x00000000fffff984 */ /* 0x000fe20000000800 */
[----:B------:R-:W-:Y:S01]  /*4d40*/  @!PT LDS RZ, [RZ] ;  /* 0x00000000fffff984 */ /* 0x000fe20000000800 */
[----:B------:R-:W-:Y:S01]  /*4d50*/  @!PT LDS RZ, [RZ] ;  /* 0x00000000fffff984 */ /* 0x000fe20000000800 */
[----:B------:R-:W-:Y:S01]  /*4d60*/  @!PT LDS RZ, [RZ] ;  /* 0x00000000fffff984 */ /* 0x000fe20000000800 */
[----:B------:R1:W-:Y:S06]  /*4d70*/  MEMBAR.ALL.CTA ;  /* 0x0000000000007992 */ /* 0x0003ec0000008000 */
[----:B-1----:R-:W1:Y:S01]  /*4d80*/  FENCE.VIEW.ASYNC.S ;  /* 0x00000000000073c6 */ /* 0x002e620000000000 */
[----:B------:R-:W-:Y:S04]  /*4d90*/  PRMT R0, RZ, 0x654, R0 ;  /* 0x00000654ff007816 */ /* 0x000fe80000000000 */
[----:B-1----:R1:W-:Y:S01]  /*4da0*/  SYNCS.ARRIVE.TRANS64.RED.A1T0 RZ, [R0+URZ], RZ ;  /* 0x000000ff00ff79a7 */ /* 0x0023e200081004ff */
[----:B----4-:R-:W-:Y:S04]  /*4db0*/  LOP3.LUT P6, RZ, R14, 0x1, RZ, 0xc0, !PT ;  /* 0x000000010eff7812 */ /* 0x010fe800078cc0ff */
[----:B------:R-:W-:Y:S09]  /*4dc0*/  P2R R82, PR, RZ, 0x40 ;  /* 0x00000040ff527803 */ /* 0x000ff20000000000 */
[----:B------:R-:W-:Y:S02]  /*4dd0*/  @P6 MOV R43, R12 ;  /* 0x0000000c002b6202 */ /* 0x000fe40000000f00 */
[----:B------:R-:W-:Y:S01]  /*4de0*/  @P6 LOP3.LUT R41, R13, 0xffff, RZ, 0xc0, !PT ;  /* 0x0000ffff0d296812 */ /* 0x000fe200078ec0ff */
[----:B-1----:R-:W-:Y:S06]  /*4df0*/  @!P0 BRA `(.L_x_81) ;  /* 0x0000000000a48947 */ /* 0x002fec0003800000 */
[----:B------:R-:W-:Y:S01]  /*4e00*/  IMAD.HI.U32 R11, R74, R19, RZ ;  /* 0x000000134a0b7227 */ /* 0x000fe200078e00ff */
[----:B------:R-:W-:Y:S02]  /*4e10*/  ISETP.NE.AND P0, PT, R18, 0x1, PT ;  /* 0x000000011200780c */ /* 0x000fe40003f05270 */
[----:B------:R-:W-:Y:S01]  /*4e20*/  ISETP.NE.AND P1, PT, R22, 0x1, PT ;  /* 0x000000011600780c */ /* 0x000fe20003f25270 */
[----:B------:R-:W-:Y:S01]  /*4e30*/  IMAD.HI.U32 R10, R73, R66, RZ ;  /* 0x00000042490a7227 */ /* 0x000fe200078e00ff */
[----:B------:R-:W-:Y:S02]  /*4e40*/  SHF.R.U32.HI R11, RZ, R72, R11 ;  /* 0x00000048ff0b7219 */ /* 0x000fe4000001160b */
[----:B------:R-:W-:Y:S01]  /*4e50*/  ISETP.NE.AND P3, PT, R40, 0x1, PT ;  /* 0x000000012800780c */ /* 0x000fe20003f65270 */
[----:B------:R-:W-:Y:S01]  /*4e60*/  IMAD.HI.U32 R24, R43, R66, RZ ;  /* 0x000000422b187227 */ /* 0x000fe200078e00ff */
[----:B------:R-:W-:Y:S02]  /*4e70*/  SHF.R.U32.HI R10, RZ, R67, R10 ;  /* 0x00000043ff0a7219 */ /* 0x000fe4000001160a */
[----:B------:R-:W-:Y:S01]  /*4e80*/  SEL R3, R74, R11, !P0 ;  /* 0x0000000b4a037207 */ /* 0x000fe20004000000 */
[----:B------:R-:W-:Y:S01]  /*4e90*/  IMAD.HI.U32 R11, R41, R19, RZ ;  /* 0x00000013290b7227 */ /* 0x000fe200078e00ff */
[----:B------:R-:W-:Y:S02]  /*4ea0*/  SEL R7, R73, R10, !P3 ;  /* 0x0000000a49077207 */ /* 0x000fe40005800000 */
[----:B------:R-:W-:Y:S01]  /*4eb0*/  SHF.R.U32.HI R24, RZ, R67, R24 ;  /* 0x00000043ff187219 */ /* 0x000fe20000011618 */
[-C--:B------:R-:W-:Y:S04]  /*4ec0*/  IMAD.HI.U32 R10, R3, R16.reuse, RZ ;  /* 0x00000010030a7227 */ /* 0x080fe800078e00ff */
[----:B------:R-:W-:Y:S01]  /*4ed0*/  IMAD.HI.U32 R20, R7, R16, RZ ;  /* 0x0000001007147227 */ /* 0x000fe200078e00ff */
[-C--:B------:R-:W-:Y:S02]  /*4ee0*/  @P1 SHF.R.U32.HI R3, RZ, R17.reuse, R10 ;  /* 0x00000011ff031219 */ /* 0x080fe4000001160a */
[----:B------:R-:W-:Y:S02]  /*4ef0*/  SHF.R.U32.HI R10, RZ, R72, R11 ;  /* 0x00000048ff0a7219 */ /* 0x000fe4000001160b */
[----:B------:R-:W-:Y:S01]  /*4f00*/  @P1 SHF.R.U32.HI R7, RZ, R17, R20 ;  /* 0x00000011ff071219 */ /* 0x000fe20000011614 */
[C---:B------:R-:W-:Y:S01]  /*4f10*/  IMAD R4, R22.reuse, R3, RZ ;  /* 0x0000000316047224 */ /* 0x040fe200078e02ff */
[----:B------:R-:W-:Y:S02]  /*4f20*/  SEL R5, R41, R10, !P0 ;  /* 0x0000000a29057207 */ /* 0x000fe40004000000 */
[----:B------:R-:W-:Y:S01]  /*4f30*/  SEL R3, R43, R24, !P3 ;  /* 0x000000182b037207 */ /* 0x000fe20005800000 */
[----:B------:R-:W-:Y:S01]  /*4f40*/  IMAD R6, R22, R7, RZ ;  /* 0x0000000716067224 */ /* 0x000fe200078e02ff */
[C---:B------:R-:W-:Y:S01]  /*4f50*/  ISETP.GE.AND P0, PT, R5.reuse, R4, PT ;  /* 0x000000040500720c */ /* 0x040fe20003f06270 */
[----:B------:R-:W-:Y:S03]  /*4f60*/  IMAD.HI.U32 R8, R5, R16, RZ ;  /* 0x0000001005087227 */ /* 0x000fe600078e00ff */
[----:B------:R-:W-:Y:S01]  /*4f70*/  ISETP.GE.OR P0, PT, R3, R6, P0 ;  /* 0x000000060300720c */ /* 0x000fe20000706670 */
[----:B------:R-:W-:Y:S01]  /*4f80*/  IMAD.MOV R6, RZ, RZ, -R3 ;  /* 0x000000ffff067224 */ /* 0x000fe200078e0a03 */
[-C--:B------:R-:W-:Y:S03]  /*4f90*/  SHF.R.U32.HI R8, RZ, R17.reuse, R8 ;  /* 0x00000011ff087219 */ /* 0x080fe60000011608 */
[----:B------:R-:W-:Y:S01]  /*4fa0*/  IMAD R43, R40, R6, R43 ;  /* 0x00000006282b7224 */ /* 0x000fe200078e022b */
[----:B------:R-:W-:Y:S05]  /*4fb0*/  SEL R9, R5, R8, !P1 ;  /* 0x0000000805097207 */ /* 0x000fea0004800000 */
[----:B------:R-:W-:Y:S02]  /*4fc0*/  IMAD.MOV R8, RZ, RZ, -R9 ;  /* 0x000000ffff087224 */ /* 0x000fe400078e0a09 */
[C---:B------:R-:W-:Y:S04]  /*4fd0*/  @!P0 IMAD.HI.U32 R4, R3.reuse, R16, RZ ;  /* 0x0000001003048227 */ /* 0x040fe800078e00ff */
[----:B------:R-:W-:Y:S01]  /*4fe0*/  IMAD R8, R22, R8, R5 ;  /* 0x0000000816087224 */ /* 0x000fe200078e0205 */
[----:B------:R-:W-:Y:S04]  /*4ff0*/  @!P0 SHF.R.U32.HI R4, RZ, R17, R4 ;  /* 0x00000011ff048219 */ /* 0x000fe80000011604 */
[----:B------:R-:W-:Y:S02]  /*5000*/  @!P0 SEL R0, R3, R4, !P1 ;  /* 0x0000000403008207 */ /* 0x000fe40004800000 */
[----:B------:R-:W-:Y:S02]  /*5010*/  IADD3 R4, PT, PT, -R5, RZ, RZ ;  /* 0x000000ff05047210 */ /* 0x000fe40007ffe1ff */
[----:B------:R-:W-:Y:S01]  /*5020*/  @!P0 IADD3 R9, PT, PT, R9, -R0, RZ ;  /* 0x8000000009098210 */ /* 0x000fe20007ffe0ff */
[----:B------:R-:W-:Y:S02]  /*5030*/  @!P0 IMAD R0, R7, R8, R0 ;  /* 0x0000000807008224 */ /* 0x000fe400078e0200 */
[----:B------:R-:W-:Y:S02]  /*5040*/  IMAD R41, R18, R4, R41 ;  /* 0x0000000412297224 */ /* 0x000fe400078e0229 */
[----:B------:R-:W-:Y:S02]  /*5050*/  @!P0 IMAD R5, R9, R22, R3 ;  /* 0x0000001609058224 */ /* 0x000fe400078e0203 */
[----:B------:R-:W-:Y:S04]  /*5060*/  @!P0 IMAD.MOV.U32 R3, RZ, RZ, R0 ;  /* 0x000000ffff038224 */ /* 0x000fe800078e0000 */
[----:B------:R-:W-:Y:S02]  /*5070*/  IMAD R43, R3, R40, R43 ;  /* 0x00000028032b7224 */ /* 0x000fe400078e022b */
[----:B------:R-:W-:Y:S02]  /*5080*/  IMAD R41, R5, R18, R41 ;  /* 0x0000001205297224 */ /* 0x000fe400078e0229 */
.L_x_81:
[----:B------:R-:W-:Y:S01]  /*5090*/  UISETP.NE.U32.AND UP3, UPT, UR42, URZ, UPT ;  /* 0x000000ff2a00728c */ /* 0x000fe2000bf65070 */
[----:B------:R-:W-:Y:S03]  /*50a0*/  ISETP.NE.AND.EX P2, PT, R65, RZ, PT, P2 ;  /* 0x000000ff4100720c */ /* 0x000fe60003f45320 */
[----:B------:R-:W-:Y:S09]  /*50b0*/  UISETP.NE.AND.EX UP3, UPT, UR43, URZ, UPT, UP3 ;  /* 0x000000ff2b00728c */ /* 0x000ff2000bf65330 */
[----:B------:R-:W-:Y:S05]  /*50c0*/  BRA.U !UP3, `(.L_x_82) ;  /* 0x000000010b387547 */ /* 0x000fea000b800000 */
[----:B------:R-:W-:Y:S01]  /*50d0*/  UISETP.NE.U32.AND UP0, UPT, UR40, URZ, UPT ;  /* 0x000000ff2800728c */ /* 0x000fe2000bf05070 */
[----:B------:R-:W-:Y:S03]  /*50e0*/  HFMA2 R70, -RZ, RZ, 0, 5.9604644775390625e-08 ;  /* 0x00000001ff467431 */ /* 0x000fe600000001ff */
[----:B------:R-:W-:Y:S06]  /*50f0*/  UISETP.NE.AND.EX UP0, UPT, UR41, URZ, UPT, UP0 ;  /* 0x000000ff2900728c */ /* 0x000fec000bf05300 */
[----:B------:R-:W-:Y:S05]  /*5100*/  PLOP3.LUT P0, PT, PT, PT, UP0, 0x80, 0x8 ;  /* 0x000000000008781c */ /* 0x000fea0003f0f008 */
[----:B------:R-:W1:Y:S01]  /*5110*/  @UP0 LDCU.64 UR6, c[0x0][0x888] ;  /* 0x00011100ff0607ac */ /* 0x000e620008000a00 */
[----:B------:R-:W-:Y:S04]  /*5120*/  @UP0 UIMAD UR4, UR36, UR42, URZ ;  /* 0x0000002a240402a4 */ /* 0x000fe8000f8e02ff */
[----:B-1----:R-:W-:Y:S06]  /*5130*/  @UP0 UIMAD.WIDE UR6, UR4, 0x4, UR6 ;  /* 0x00000004040608a5 */ /* 0x002fec000f8e0206 */
[----:B------:R-:W-:Y:S02]  /*5140*/  IMAD.U32 R4, RZ, RZ, UR6 ;  /* 0x00000006ff047e24 */ /* 0x000fe4000f8e00ff */
[----:B------:R-:W-:Y:S05]  /*5150*/  IMAD.U32 R5, RZ, RZ, UR7 ;  /* 0x00000007ff057e24 */ /* 0x000fea000f8e00ff */
[----:B------:R-:W2:Y:S02]  /*5160*/  @P0 LDG.E R0, desc[UR44][R4.64] ;  /* 0x0000002c04000981 */ /* 0x000ea4000c1e1900 */
[----:B--2---:R-:W-:Y:S01]  /*5170*/  @P0 R2UR UR39, R0 ;  /* 0x00000000002702ca */ /* 0x004fe200000e0000 */
[----:B------:R-:W-:Y:S05]  /*5180*/  IMAD.MOV.U32 R0, RZ, RZ, 0x1 ;  /* 0x00000001ff007424 */ /* 0x000fea00078e00ff */
[----:B------:R-:W-:Y:S08]  /*5190*/  @!P0 PRMT R70, R0, 0x7610, R70 ;  /* 0x0000761000468816 */ /* 0x000ff00000000046 */
[----:B------:R-:W1:Y:S02]  /*51a0*/  @!UP0 LDCU UR39, c[0x0][0x880] ;  /* 0x00011000ff2787ac */ /* 0x000e640008000800 */
.L_x_82:
[----:B------:R-:W-:Y:S05]  /*51b0*/  @!P2 BRA `(.L_x_83) ;  /* 0x000000000020a947 */ /* 0x000fea0003800000 */
[----:B---3--:R-:W-:Y:S04]  /*51c0*/  ISETP.NE.U32.AND P0, PT, R62, RZ, PT ;  /* 0x000000ff3e00720c */ /* 0x008fe80003f05070 */
[----:B------:R-:W-:Y:S11]  /*51d0*/  ISETP.NE.AND.EX P0, PT, R63, RZ, PT, P0 ;  /* 0x000000ff3f00720c */ /* 0x000ff60003f05300 */
[----:B------:R-:W-:Y:S02]  /*51e0*/  @!UPT UIADD3 URZ, UPT, UPT, URZ, URZ, URZ ;  /* 0x000000fffffff290 */ /* 0x000fe4000fffe0ff */
[----:B------:R-:W2:Y:S01]  /*51f0*/  @P0 LDC.64 R4, c[0x0][0x8a8] ;  /* 0x00022a00ff040b82 */ /* 0x000ea20000000a00 */
[----:B------:R-:W-:Y:S04]  /*5200*/  @P0 IMAD R0, R64, UR36, RZ ;  /* 0x0000002440000c24 */ /* 0x000fe8000f8e02ff */
[----:B--2---:R-:W-:Y:S05]  /*5210*/  @P0 IMAD.WIDE R4, R0, 0x4, R4 ;  /* 0x0000000400040825 */ /* 0x004fea00078e0204 */
[----:B-----5:R2:W5:Y:S02]  /*5220*/  @P0 LDG.E R42, desc[UR44][R4.64] ;  /* 0x0000002c042a0981 */ /* 0x020564000c1e1900 */
[----:B--2---:R-:W4:Y:S02]  /*5230*/  @!P0 LDC R42, c[0x0][0x8a0] ;  /* 0x00022800ff2a8b82 */ /* 0x004f240000000800 */
.L_x_83:
[----:B------:R-:W2:Y:S01]  /*5240*/  LDC.64 R4, c[0x0][0xb10] ;  /* 0x0002c400ff047b82 */ /* 0x000ea20000000a00 */
[----:B------:R-:W-:Y:S01]  /*5250*/  UISETP.NE.AND UP4, UPT, UR47, URZ, UPT ;  /* 0x000000ff2f00728c */ /* 0x000fe2000bf85270 */
[----:B------:R-:W-:Y:S01]  /*5260*/  SHF.L.U32 R8, R80, 0x1f, RZ ;  /* 0x0000001f50087819 */ /* 0x000fe200000006ff */
[----:B------:R-:W-:Y:S01]  /*5270*/  UPLOP3.LUT UP0, UPT, UPT, UPT, UPT, 0x40, 0x4 ;  /* 0x000000000004789c */ /* 0x000fe20003f0e870 */
[----:B------:R-:W-:Y:S01]  /*5280*/  @P6 SHF.R.U32.HI R77, RZ, 0x10, R13 ;  /* 0x00000010ff4d6819 */ /* 0x000fe2000001160d */
[----:B------:R-:W-:Y:S03]  /*5290*/  ULEA UR50, UR38, UR46, 0x3 ;  /* 0x0000002e26327291 */ /* 0x000fe6000f8e18ff */
[----:B------:R-:W3:Y:S01]  /*52a0*/  LDC.64 R6, c[0x0][0xb18] ;  /* 0x0002c600ff067b82 */ /* 0x000ee20000000a00 */
[----:B------:R-:W-:Y:S01]  /*52b0*/  PLOP3.LUT P1, PT, PT, PT, UP4, 0x80, 0x8 ;  /* 0x000000000008781c */ /* 0x000fe20003f2f048 */
[----:B------:R-:W-:Y:S01]  /*52c0*/  VIADD R83, R83, 0x1 ;  /* 0x0000000153537836 */ /* 0x000fe20000000000 */
[----:B------:R-:W-:Y:S02]  /*52d0*/  CS2R R48, SRZ ;  /* 0x0000000000307805 */ /* 0x000fe4000001ff00 */
[----:B------:R-:W-:Y:S02]  /*52e0*/  CS2R R46, SRZ ;  /* 0x00000000002e7805 */ /* 0x000fe4000001ff00 */
[----:B------:R-:W-:Y:S01]  /*52f0*/  CS2R R50, SRZ ;  /* 0x0000000000327805 */ /* 0x000fe2000001ff00 */
[----:B------:R-:W1:Y:S01]  /*5300*/  @UP4 LDCU.64 UR4, c[0x0][0x888] ;  /* 0x00011100ff0447ac */ /* 0x000e620008000a00 */
[----:B------:R-:W-:Y:S05]  /*5310*/  @UP4 UPLOP3.LUT UP0, UPT, UPT, UPT, UP3, 0x80, 0x8 ;  /* 0x000000000008489c */ /* 0x000fea0003f0f030 */
[----:B------:R-:W-:Y:S01]  /*5320*/  @P1 LOP3.LUT P0, RZ, R70, 0xff, RZ, 0xc0, !PT ;  /* 0x000000ff46ff1812 */ /* 0x000fe2000780c0ff */
[----:B-1----:R-:W-:Y:S02]  /*5330*/  @UP4 UISETP.NE.AND UP1, UPT, UR39, URZ, UPT ;  /* 0x000000ff2700428c */ /* 0x002fe4000bf25270 */
[----:B------:R-:W-:Y:S02]  /*5340*/  @UP4 UISETP.NE.U32.AND UP2, UPT, UR4, URZ, UPT ;  /* 0x000000ff0400428c */ /* 0x000fe4000bf45070 */
[----:B------:R-:W-:Y:S02]  /*5350*/  @UP4 USEL UR4, URZ, 0xffffffff, UP1 ;  /* 0xffffffffff044887 */ /* 0x000fe40008800000 */
[----:B------:R-:W-:Y:S06]  /*5360*/  @UP4 UISETP.NE.AND.EX UP2, UPT, UR5, URZ, UPT, UP2 ;  /* 0x000000ff0500428c */ /* 0x000fec000bf45320 */
[----:B------:R-:W-:Y:S01]  /*5370*/  @P1 VOTEU.ANY UP1, P0 ;  /* 0x0000000000ff1886 */ /* 0x000fe20000020100 */
[----:B------:R-:W-:Y:S01]  /*5380*/  ISETP.NE.AND P0, PT, R23, 0x1, PT ;  /* 0x000000011700780c */ /* 0x000fe20003f05270 */
[----:B------:R-:W-:Y:S04]  /*5390*/  @UP4 USEL UR5, URZ, 0xffffffff, UP2 ;  /* 0xffffffffff054887 */ /* 0x000fe80009000000 */
[----:B------:R-:W-:Y:S04]  /*53a0*/  @UP0 USEL UR4, UR5, UR4, !UP1 ;  /* 0x0000000405040287 */ /* 0x000fe8000c800000 */
[----:B------:R-:W-:Y:S04]  /*53b0*/  @UP4 ULOP3.LUT UR4, UR4, 0x1, URZ, 0xc0, !UPT ;  /* 0x0000000104044892 */ /* 0x000fe8000f8ec0ff */
[----:B------:R-:W1:Y:S01]  /*53c0*/  @!P0 LDC R0, c[0x0][0xb20] ;  /* 0x0002c800ff008b82 */ /* 0x000e620000000800 */
[----:B------:R-:W-:Y:S01]  /*53d0*/  UISETP.NE.U32.OR UP0, UPT, UR4, 0x1, !UP4 ;  /* 0x000000010400788c */ /* 0x000fe2000e705470 */
[----:B--2---:R-:W-:Y:S01]  /*53e0*/  @!P0 IMAD.HI.U32 R4, R43, R4, RZ ;  /* 0x000000042b048227 */ /* 0x004fe200078e00ff */
[----:B---3--:R-:W-:Y:S05]  /*53f0*/  @!P0 ISETP.NE.AND P1, PT, R6, 0x1, PT ;  /* 0x000000010600880c */ /* 0x008fea0003f25270 */
[----:B------:R-:W2:Y:S01]  /*5400*/  @!P0 LDC R3, c[0x0][0xb0c] ;  /* 0x0002c300ff038b82 */ /* 0x000ea20000000800 */
[----:B------:R-:W-:Y:S01]  /*5410*/  @!P0 IMAD.HI.U32 R7, R41, R7, RZ ;  /* 0x0000000729078227 */ /* 0x000fe200078e00ff */
[----:B------:R-:W-:Y:S02]  /*5420*/  PLOP3.LUT P3, PT, PT, PT, UP0, 0x80, 0x8 ;  /* 0x000000000008781c */ /* 0x000fe40003f6f008 */
[----:B------:R-:W-:Y:S11]  /*5430*/  @!P0 SHF.R.U32.HI R4, RZ, R5, R4 ;  /* 0x00000005ff048219 */ /* 0x000ff60000011604 */
[----:B------:R-:W-:Y:S04]  /*5440*/  @P3 SHF.L.U32 R9, R78, 0x1f, RZ ;  /* 0x0000001f4e093819 */ /* 0x000fe800000006ff */
[----:B------:R-:W3:Y:S01]  /*5450*/  @P3 SYNCS.PHASECHK.TRANS64.TRYWAIT P5, [UR46+0x70], R9 ;  /* 0x00007009ff0035a7 */ /* 0x000ee200080a112e */
[----:B-1----:R-:W-:Y:S02]  /*5460*/  @!P0 SHF.R.U32.HI R0, RZ, R0, R7 ;  /* 0x00000000ff008219 */ /* 0x002fe40000011607 */
[----:B--2---:R-:W-:Y:S02]  /*5470*/  @!P0 ISETP.NE.AND P2, PT, R3, 0x1, PT ;  /* 0x000000010300880c */ /* 0x004fe40003f45270 */
[----:B------:R-:W-:Y:S02]  /*5480*/  @!P0 SEL R5, R41, R0, !P1 ;  /* 0x0000000029058207 */ /* 0x000fe40004800000 */
[----:B------:R-:W-:Y:S05]  /*5490*/  @!P0 SEL R4, R43, R4, !P2 ;  /* 0x000000042b048207 */ /* 0x000fea0005000000 */
[----:B------:R-:W-:Y:S02]  /*54a0*/  @!P0 IMAD.IADD R0, R5, 0x1, -R4 ;  /* 0x0000000105008824 */ /* 0x000fe400078e0a04 */
[----:B------:R-:W-:Y:S01]  /*54b0*/  @!P0 IMAD.IADD R4, R4, 0x1, -R5 ;  /* 0x0000000104048824 */ /* 0x000fe200078e0a05 */
[----:B------:R1:W2:Y:S01]  /*54c0*/  SYNCS.PHASECHK.TRANS64.TRYWAIT P4, [UR50+0xb0], R8 ;  /* 0x0000b008ff0075a7 */ /* 0x0002a20008081132 */
[----:B------:R-:W-:Y:S02]  /*54d0*/  @!P0 IMAD R43, R0, R3, R43 ;  /* 0x00000003002b8224 */ /* 0x000fe400078e022b */
[----:B------:R-:W-:Y:S01]  /*54e0*/  @!P0 IMAD R41, R4, R6, R41 ;  /* 0x0000000604298224 */ /* 0x000fe200078e0229 */
[----:B------:R-:W-:Y:S02]  /*54f0*/  PLOP3.LUT P0, PT, PT, PT, PT, 0x8, 0x80 ;  /* 0x000000000080781c */ /* 0x000fe40003f0e170 */
[----:B---3--:R-:W-:Y:S01]  /*5500*/  @P3 PLOP3.LUT P0, PT, P5, PT, PT, 0x8, 0x80 ;  /* 0x000000000080381c */ /* 0x008fe20002f0e170 */
[----:B------:R-:W-:Y:S01]  /*5510*/  @!UPT UIADD3 URZ, UPT, UPT, URZ, URZ, URZ ;  /* 0x000000fffffff290 */ /* 0x000fe2000fffe0ff */
[----:B-1----:R-:W-:Y:S11]  /*5520*/  BRA.U !UP0, `(.L_x_84) ;  /* 0x0000000108847547 */ /* 0x002ff6000b800000 */
[----:B------:R-:W-:Y:S01]  /*5530*/  LOP3.LUT P1, RZ, R70, 0xff, RZ, 0xc0, !PT ;  /* 0x000000ff46ff7812 */ /* 0x000fe2000782c0ff */
[----:B------:R-:W-:Y:S01]  /*5540*/  @!UPT UIADD3 URZ, UPT, UPT, URZ, URZ, URZ ;  /* 0x000000fffffff290 */ /* 0x000fe2000fffe0ff */
[----:B------:R-:W-:Y:S11]  /*5550*/  @!P0 BRA `(.L_x_85) ;  /* 0x00000000000c8947 */ /* 0x000ff60003800000 */
[----:B------:R-:W-:Y:S04]  /*5560*/  SHF.L.U32 R3, R78, 0x1f, RZ ;  /* 0x0000001f4e037819 */ /* 0x000fe800000006ff */
[----:B------:R-:W1:Y:S02]  /*5570*/  SYNCS.PHASECHK.TRANS64.TRYWAIT P0, [UR46+0x70], R3 ;  /* 0x00007003ff0075a7 */ /* 0x000e64000800112e */
[----:B-1----:R-:W-:Y:S05]  /*5580*/  @!P0 BRA `(.L_x_86) ;  /* 0x0000001800688947 */ /* 0x002fea0003800000 */
.L_x_85:
[----:B------:R-:W-:Y:S01]  /*5590*/  UISETP.NE.U32.AND UP0, UPT, UR40, URZ, UPT ;  /* 0x000000ff2800728c */ /* 0x000fe2000bf05070 */
[----:B------:R-:W-:Y:S01]  /*55a0*/  CS2R R50, SRZ ;  /* 0x0000000000327805 */ /* 0x000fe2000001ff00 */
[----:B------:R-:W-:Y:S01]  /*55b0*/  UISETP.NE.AND UP1, UPT, UR39, URZ, UPT ;  /* 0x000000ff2700728c */ /* 0x000fe2000bf25270 */
[----:B------:R-:W-:Y:S01]  /*55c0*/  CS2R R46, SRZ ;  /* 0x00000000002e7805 */ /* 0x000fe2000001ff00 */
[----:B------:R-:W-:Y:S01]  /*55d0*/  UISETP.NE.AND.EX UP0, UPT, UR41, URZ, UPT, UP0 ;  /* 0x000000ff2900728c */ /* 0x000fe2000bf05300 */
[----:B------:R-:W-:Y:S01]  /*55e0*/  CS2R R48, SRZ ;  /* 0x0000000000307805 */ /* 0x000fe2000001ff00 */
[----:B------:R-:W-:Y:S01]  /*55f0*/  USEL UR4, URZ, 0xffffffff, UP1 ;  /* 0xffffffffff047887 */ /* 0x000fe20008800000 */
[----:B------:R-:W-:Y:S01]  /*5600*/  LOP3.LUT R78, R78, 0x1, RZ, 0x3c, !PT ;  /* 0x000000014e4e7812 */ /* 0x000fe200078e3cff */
[----:B------:R-:W-:Y:S03]  /*5610*/  USEL UR5, URZ, 0xffffffff, UP0 ;  /* 0xffffffffff057887 */ /* 0x000fe60008000000 */
[----:B------:R-:W-:Y:S01]  /*5620*/  VOTEU.ANY UP0, P1 ;  /* 0x0000000000ff7886 */ /* 0x000fe20000800100 */
[----:B------:R-:W-:Y:S04]  /*5630*/  @UP3 USEL UR4, UR5, UR4, !UP0 ;  /* 0x0000000405043287 */ /* 0x000fe8000c000000 */
[----:B------:R-:W-:Y:S04]  /*5640*/  ULOP3.LUT UR4, UR4, 0x1, URZ, 0xc0, !UPT ;  /* 0x0000000104047892 */ /* 0x000fe8000f8ec0ff */
[----:B------:R-:W-:Y:S02]  /*5650*/  UISETP.NE.U32.AND UP0, UPT, UR4, 0x1, UPT ;  /* 0x000000010400788c */ /* 0x000fe4000bf05070 */
[----:B------:R-:W-:Y:S04]  /*5660*/  UIADD3 UR4, UPT, UPT, UR46, 0x78, URZ ;  /* 0x000000782e047890 */ /* 0x000fe8000fffe0ff */
[----:B------:R-:W-:Y:S01]  /*5670*/  PLOP3.LUT P0, PT, PT, PT, UP0, 0x80, 0x8 ;  /* 0x000000000008781c */ /* 0x000fe20003f0f008 */
[----:B------:R-:W-:Y:S11]  /*5680*/  UPRMT UR4, UR37, 0x654, UR4 ;  /* 0x0000065425047896 */ /* 0x000ff60008000004 */
[----:B------:R-:W-:Y:S01]  /*5690*/  @!UPT UIADD3 URZ, UPT, UPT, URZ, URZ, URZ ;  /* 0x000000fffffff290 */ /* 0x000fe2000fffe0ff */
[----:B------:R3:W1:Y:S04]  /*56a0*/  @P0 LDS.64 R50, [R75+UR46+0x180] ;  /* 0x0001802e4b320984 */ /* 0x0006680008000a00 */
[----:B------:R3:W1:Y:S04]  /*56b0*/  @P0 LDS.64 R46, [R75+UR46+0x580] ;  /* 0x0005802e4b2e0984 */ /* 0x0006680008000a00 */
[----:B------:R3:W1:Y:S01]  /*56c0*/  @P0 LDS.64 R48, [R75+UR46+0x980] ;  /* 0x0009802e4b300984 */ /* 0x0006620008000a00 */
[----:B------:R-:W-:Y:S01]  /*56d0*/  @!PT LDS RZ, [RZ] ;  /* 0x00000000fffff984 */ /* 0x000fe20000000800 */
[----:B------:R-:W-:Y:S01]  /*56e0*/  @!PT LDS RZ, [RZ] ;  /* 0x00000000fffff984 */ /* 0x000fe20000000800 */
[----:B------:R-:W-:Y:S01]  /*56f0*/  @!PT LDS RZ, [RZ] ;  /* 0x00000000fffff984 */ /* 0x000fe20000000800 */
[----:B------:R-:W-:Y:S01]  /*5700*/  @!PT LDS RZ, [RZ] ;  /* 0x00000000fffff984 */ /* 0x000fe20000000800 */
[----:B------:R4:W-:Y:S06]  /*5710*/  MEMBAR.ALL.CTA ;  /* 0x0000000000007992 */ /* 0x0009ec0000008000 */
[----:B----4-:R-:W4:Y:S02]  /*5720*/  FENCE.VIEW.ASYNC.S ;  /* 0x00000000000073c6 */ /* 0x010f240000000000 */
[----:B----4-:R-:W-:Y:S01]  /*5730*/  SYNCS.ARRIVE.TRANS64.RED.A1T0 RZ, [UR4], RZ ;  /* 0x000000ffffff79a7 */ /* 0x010fe20008100404 */
.L_x_84:
[----:B--2---:R-:W-:Y:S05]  /*5740*/  @P4 BRA `(.L_x_87) ;  /* 0x0000000000084947 */ /* 0x004fea0003800000 */
[----:B------:R-:W2:Y:S02]  /*5750*/  SYNCS.PHASECHK.TRANS64.TRYWAIT P0, [UR50+0xb0], R8 ;  /* 0x0000b008ff0075a7 */ /* 0x000ea40008001132 */
[----:B--2---:R-:W-:Y:S05]  /*5760*/  @!P0 BRA `(.L_x_88) ;  /* 0x0000001800088947 */ /* 0x004fea0003800000 */
.L_x_87:
[----:B------:R-:W-:Y:S04]  /*5770*/  ULEA.HI UR4, UR38, UR38, URZ, 0x1 ;  /* 0x0000002626047291 */ /* 0x000fe8000f8f08ff */
[----:B------:R-:W-:Y:S02]  /*5780*/  USHF.R.U32.HI UR5, URZ, 0x1, UR4 ;  /* 0x00000001ff057899 */ /* 0x000fe40008011604 */
[----:B------:R-:W-:Y:S04]  /*5790*/  ULOP3.LUT UR4, UR4, 0xffe, URZ, 0xc0, !UPT ;  /* 0x00000ffe04047892 */ /* 0x000fe8000f8ec0ff */
[----:B------:R-:W-:Y:S01]  /*57a0*/  UIADD3 UR4, UPT, UPT, -UR4, UR38, URZ ;  /* 0x0000002604047290 */ /* 0x000fe2000fffe1ff */
[----:B------:R-:W-:Y:S04]  /*57b0*/  IMAD.U32 R5, RZ, RZ, UR5 ;  /* 0x00000005ff057e24 */ /* 0x000fe8000f8e00ff */
[----:B-1----:R-:W-:Y:S01]  /*57c0*/  IMAD R3, R5, 0x30, R2 ;  /* 0x0000003005037824 */ /* 0x002fe200078e0202 */
[----:B------:R-:W-:Y:S05]  /*57d0*/  MOV R44, UR4 ;  /* 0x00000004002c7c02 */ /* 0x000fea0008000f00 */
[----:B------:R-:W-:Y:S05]  /*57e0*/  IMAD R44, R44, 0x100000, R3 ;  /* 0x001000002c2c7824 */ /* 0x000fea00078e0203 */
[----:B------:R-:W-:Y:S04]  /*57f0*/  SHF.R.U32.HI R7, RZ, 0x15, R44 ;  /* 0x00000015ff077819 */ /* 0x000fe8000001162c */
[----:B------:R-:W-:Y:S11]  /*5800*/  LOP3.LUT P0, RZ, R7, 0x3, R76, 0x48, !PT ;  /* 0x0000000307ff7812 */ /* 0x000ff6000780484c */
[----:B------:R-:W-:Y:S02]  /*5810*/  @!UPT UIADD3 URZ, UPT, UPT, URZ, URZ, URZ ;  /* 0x000000fffffff290 */ /* 0x000fe4000fffe0ff */
[----:B------:R-:W-:Y:S05]  /*5820*/  @!P0 BRA `(.L_x_89) ;  /* 0x0000000000408947 */ /* 0x000fea0003800000 */
[----:B------:R-:W1:Y:S01]  /*5830*/  LDCU.64 UR8, c[0x4][0x68] ;  /* 0x01000d00ff0877ac */ /* 0x000e620008000a00 */
[----:B------:R-:W-:Y:S01]  /*5840*/  MOV R15, 0x0 ;  /* 0x00000000000f7802 */ /* 0x000fe20000000f00 */
[----:B------:R-:W-:Y:S02]  /*5850*/  HFMA2 R12, -RZ, RZ, 0, 5.9604644775390625e-08 ;  /* 0x00000001ff0c7431 */ /* 0x000fe400000001ff */
[----:B------:R-:W-:Y:S02]  /*5860*/  IMAD.MOV.U32 R8, RZ, RZ, 0x192 ;  /* 0x00000192ff087424 */ /* 0x000fe400078e00ff */
[----:B------:R-:W-:Y:S01]  /*5870*/  IMAD.MOV.U32 R13, RZ, RZ, RZ ;  /* 0x000000ffff0d7224 */ /* 0x000fe200078e00ff */
[----:B------:R-:W2:Y:S01]  /*5880*/  LDCU.64 UR6, c[0x4][0x70] ;  /* 0x01000e00ff0677ac */ /* 0x000ea20008000a00 */
[----:B------:R-:W3:Y:S01]  /*5890*/  LDC.64 R14, c[0x4][R15] ;  /* 0x010000000f0e7b82 */ /* 0x000ee20000000a00 */
[----:B------:R-:W4:Y:S01]  /*58a0*/  LDCU.64 UR4, c[0x4][0x8] ;  /* 0x01000100ff0477ac */ /* 0x000f220008000a00 */
[----:B-1----:R-:W-:Y:S01]  /*58b0*/  MOV R5, UR9 ;  /* 0x0000000900057c02 */ /* 0x002fe20008000f00 */
[----:B------:R-:W-:Y:S01]  /*58c0*/  IMAD.U32 R4, RZ, RZ, UR8 ;  /* 0x00000008ff047e24 */ /* 0x000fe2000f8e00ff */
[----:B--2---:R-:W-:Y:S01]  /*58d0*/  MOV R7, UR7 ;  /* 0x0000000700077c02 */ /* 0x004fe20008000f00 */
[----:B------:R-:W-:Y:S01]  /*58e0*/  IMAD.U32 R6, RZ, RZ, UR6 ;  /* 0x00000006ff067e24 */ /* 0x000fe2000f8e00ff */
[----:B----4-:R-:W-:Y:S01]  /*58f0*/  MOV R11, UR5 ;  /* 0x00000005000b7c02 */ /* 0x010fe20008000f00 */
[----:B------:R-:W-:Y:S02]  /*5900*/  IMAD.U32 R10, RZ, RZ, UR4 ;  /* 0x00000004ff0a7e24 */ /* 0x000fe4000f8e00ff */
[----:B------:R-:W-:Y:S07]  /*5910*/  LEPC R20, `(.L_x_89) ;  /* 0x000000001014794e */ /* 0x000fee0000000000 */
[----:B---3-5:R-:W-:Y:S05]  /*5920*/  CALL.ABS.NOINC R14 ;  /* 0x000000000e007343 */ /* 0x028fea0003c00000 */
.L_x_89:
[----:B------:R-:W-:Y:S05]  /*5930*/  WARPSYNC.ALL ;  /* 0x0000000000007948 */ /* 0x000fea0003800000 */
[C---:B------:R-:W-:Y:S01]  /*5940*/  R2UR UR4, R44.reuse ;  /* 0x000000002c0472ca */ /* 0x040fe200000e0000 */
[----:B------:R-:W-:Y:S05]  /*5950*/  VIADD R3, R44, 0x10 ;  /* 0x000000102c037836 */ /* 0x000fea0000000000 */
[----:B------:R-:W-:Y:S04]  /*5960*/  SHF.R.U32.HI R3, RZ, 0x15, R3 ;  /* 0x00000015ff037819 */ /* 0x000fe80000011603 */
[----:B------:R-:W-:Y:S03]  /*5970*/  LOP3.LUT P0, RZ, R3, 0x3, R76, 0x48, !PT ;  /* 0x0000000303ff7812 */ /* 0x000fe6000780484c */
[----:B------:R-:W1:Y:S01]  /*5980*/  LDTM.16dp32bit_t0_t15.x8 R32, tmem[UR4] ;  /* 0x00000004002079ee */ /* 0x000e620008980000 */
[----:B------:R-:W2:Y:S09]  /*5990*/  LDTM.16dp32bit_t16_t31.x8 R32, tmem[UR4+0x8] ;  /* 0x00000804002079ee */ /* 0x000eb200089a0000 */
[----:B--2---:R-:W-:Y:S05]  /*59a0*/  @!P0 BRA `(.L_x_90) ;  /* 0x0000000000408947 */ /* 0x004fea0003800000 */
[----:B------:R-:W2:Y:S01]  /*59b0*/  LDCU.64 UR8, c[0x4][0x68] ;  /* 0x01000d00ff0877ac */ /* 0x000ea20008000a00 */
[----:B------:R-:W-:Y:S01]  /*59c0*/  MOV R15, 0x0 ;  /* 0x00000000000f7802 */ /* 0x000fe20000000f00 */
[----:B------:R-:W-:Y:S02]  /*59d0*/  HFMA2 R12, -RZ, RZ, 0, 5.9604644775390625e-08 ;  /* 0x00000001ff0c7431 */ /* 0x000fe400000001ff */
[----:B------:R-:W-:Y:S02]  /*59e0*/  IMAD.MOV.U32 R8, RZ, RZ, 0x192 ;  /* 0x00000192ff087424 */ /* 0x000fe400078e00ff */
[----:B------:R-:W-:Y:S01]  /*59f0*/  IMAD.MOV.U32 R13, RZ, RZ, RZ ;  /* 0x000000ffff0d7224 */ /* 0x000fe200078e00ff */
[----:B------:R-:W3:Y:S01]  /*5a00*/  LDCU.64 UR6, c[0x4][0x70] ;  /* 0x01000e00ff0677ac */ /* 0x000ee20008000a00 */
[----:B------:R-:W1:Y:S01]  /*5a10*/  LDC.64 R14, c[0x4][R15] ;  /* 0x010000000f0e7b82 */ /* 0x000e620000000a00 */
[----:B------:R-:W4:Y:S01]  /*5a20*/  LDCU.64 UR4, c[0x4][0x8] ;  /* 0x01000100ff0477ac */ /* 0x000f220008000a00 */
[----:B--2---:R-:W-:Y:S01]  /*5a30*/  MOV R5, UR9 ;  /* 0x0000000900057c02 */ /* 0x004fe20008000f00 */
[----:B------:R-:W-:Y:S01]  /*5a40*/  IMAD.U32 R4, RZ, RZ, UR8 ;  /* 0x00000008ff047e24 */ /* 0x000fe2000f8e00ff */
[----:B---3--:R-:W-:Y:S01]  /*5a50*/  MOV R7, UR7 ;  /* 0x0000000700077c02 */ /* 0x008fe20008000f00 */
[----:B------:R-:W-:Y:S01]  /*5a60*/  IMAD.U32 R6, RZ, RZ, UR6 ;  /* 0x00000006ff067e24 */ /* 0x000fe2000f8e00ff */
[----:B----4-:R-:W-:Y:S01]  /*5a70*/  MOV R11, UR5 ;  /* 0x00000005000b7c02 */ /* 0x010fe20008000f00 */
[----:B------:R-:W-:Y:S02]  /*5a80*/  IMAD.U32 R10, RZ, RZ, UR4 ;  /* 0x00000004ff0a7e24 */ /* 0x000fe4000f8e00ff */
[----:B------:R-:W-:Y:S07]  /*5a90*/  LEPC R20, `(.L_x_90) ;  /* 0x000000001014794e */ /* 0x000fee0000000000 */
[----:B-1---5:R-:W-:Y:S05]  /*5aa0*/  CALL.ABS.NOINC R14 ;  /* 0x000000000e007343 */ /* 0x022fea0003c00000 */
.L_x_90:
[----:B------:R-:W-:Y:S05]  /*5ab0*/  WARPSYNC.ALL ;  /* 0x0000000000007948 */ /* 0x000fea0003800000 */
[C---:B------:R-:W-:Y:S01]  /*5ac0*/  R2UR UR4, R44.reuse ;  /* 0x000000002c0472ca */ /* 0x040fe200000e0000 */
[----:B------:R-:W-:Y:S05]  /*5ad0*/  VIADD R3, R44, 0x20 ;  /* 0x000000202c037836 */ /* 0x000fea0000000000 */
[----:B------:R-:W-:Y:S04]  /*5ae0*/  SHF.R.U32.HI R3, RZ, 0x15, R3 ;  /* 0x00000015ff037819 */ /* 0x000fe80000011603 */
[----:B------:R-:W-:Y:S03]  /*5af0*/  LOP3.LUT P0, RZ, R3, 0x3, R76, 0x48, !PT ;  /* 0x0000000303ff7812 */ /* 0x000fe6000780484c */
[----:B------:R-:W2:Y:S01]  /*5b00*/  LDTM.16dp32bit_t0_t15.x8 R24, tmem[UR4+0x10] ;  /* 0x00001004001879ee */ /* 0x000ea20008980000 */
[----:B------:R-:W1:Y:S09]  /*5b10*/  LDTM.16dp32bit_t16_t31.x8 R24, tmem[UR4+0x18] ;  /* 0x00001804001879ee */ /* 0x000e7200089a0000 */
[----:B-1----:R-:W-:Y:S05]  /*5b20*/  @!P0 BRA `(.L_x_91) ;  /* 0x0000000000408947 */ /* 0x002fea0003800000 */
[----:B------:R-:W1:Y:S01]  /*5b30*/  LDCU.64 UR8, c[0x4][0x68] ;  /* 0x01000d00ff0877ac */ /* 0x000e620008000a00 */
[----:B------:R-:W-:Y:S01]  /*5b40*/  MOV R15, 0x0 ;  /* 0x00000000000f7802 */ /* 0x000fe20000000f00 */
[----:B------:R-:W-:Y:S02]  /*5b50*/  HFMA2 R12, -RZ, RZ, 0, 5.9604644775390625e-08 ;  /* 0x00000001ff0c7431 */ /* 0x000fe400000001ff */
[----:B------:R-:W-:Y:S02]  /*5b60*/  IMAD.MOV.U32 R8, RZ, RZ, 0x192 ;  /* 0x00000192ff087424 */ /* 0x000fe400078e00ff */
[----:B------:R-:W-:Y:S01]  /*5b70*/  IMAD.MOV.U32 R13, RZ, RZ, RZ ;  /* 0x000000ffff0d7224 */ /* 0x000fe200078e00ff */
[----:B------:R-:W3:Y:S01]  /*5b80*/  LDCU.64 UR6, c[0x4][0x70] ;  /* 0x01000e00ff0677ac */ /* 0x000ee20008000a00 */
[----:B------:R-:W2:Y:S01]  /*5b90*/  LDC.64 R14, c[0x4][R15] ;  /* 0x010000000f0e7b82 */ /* 0x000ea20000000a00 */
[----:B------:R-:W4:Y:S01]  /*5ba0*/  LDCU.64 UR4, c[0x4][0x8] ;  /* 0x01000100ff0477ac */ /* 0x000f220008000a00 */
[----:B-1----:R-:W-:Y:S01]  /*5bb0*/  MOV R5, UR9 ;  /* 0x0000000900057c02 */ /* 0x002fe20008000f00 */
[----:B------:R-:W-:Y:S01]  /*5bc0*/  IMAD.U32 R4, RZ, RZ, UR8 ;  /* 0x00000008ff047e24 */ /* 0x000fe2000f8e00ff */
[----:B---3--:R-:W-:Y:S01]  /*5bd0*/  MOV R7, UR7 ;  /* 0x0000000700077c02 */ /* 0x008fe20008000f00 */
[----:B------:R-:W-:Y:S01]  /*5be0*/  IMAD.U32 R6, RZ, RZ, UR6 ;  /* 0x00000006ff067e24 */ /* 0x000fe2000f8e00ff */
[----:B----4-:R-:W-:Y:S01]  /*5bf0*/  MOV R11, UR5 ;  /* 0x00000005000b7c02 */ /* 0x010fe20008000f00 */
[----:B------:R-:W-:Y:S02]  /*5c00*/  IMAD.U32 R10, RZ, RZ, UR4 ;  /* 0x00000004ff0a7e24 */ /* 0x000fe4000f8e00ff */
[----:B------:R-:W-:Y:S07]  /*5c10*/  LEPC R20, `(.L_x_91) ;  /* 0x000000001014794e */ /* 0x000fee0000000000 */
[----:B--2--5:R-:W-:Y:S05]  /*5c20*/  CALL.ABS.NOINC R14 ;  /* 0x000000000e007343 */ /* 0x024fea0003c00000 */
.L_x_91:
[----:B------:R-:W-:Y:S01]  /*5c30*/  ISETP.NE.AND P0, PT, R81, RZ, PT ;  /* 0x000000ff5100720c */ /* 0x000fe20003f05270 */
[----:B------:R-:W-:Y:S05]  /*5c40*/  WARPSYNC.ALL ;  /* 0x0000000000007948 */ /* 0x000fea0003800000 */
[----:B----45:R-:W-:Y:S01]  /*5c50*/  IMAD R32, R42, R32, RZ ;  /* 0x000000202a207224 */ /* 0x030fe200078e02ff */
[----:B------:R-:W-:Y:S01]  /*5c60*/  R2UR UR4, R44 ;  /* 0x000000002c0472ca */ /* 0x000fe200000e0000 */
[----:B------:R-:W-:Y:S01]  /*5c70*/  UIADD3 UR5, UPT, UPT, UR50, 0xd0, URZ ;  /* 0x000000d032057890 */ /* 0x000fe2000fffe0ff */
[----:B------:R-:W-:Y:S01]  /*5c80*/  SHF.L.U32 R0, R50, 0x10, RZ ;  /* 0x0000001032007819 */ /* 0x000fe200000006ff */
[----:B------:R-:W-:Y:S01]  /*5c90*/  IMAD R33, R42, R33, RZ ;  /* 0x000000212a217224 */ /* 0x000fe200078e02ff */
[----:B------:R-:W-:Y:S01]  /*5ca0*/  PRMT R3, R50, 0x8880, RZ ;  /* 0x0000888032037816 */ /* 0x000fe200000000ff */
[----:B------:R-:W-:Y:S01]  /*5cb0*/  IMAD R34, R42, R34, RZ ;  /* 0x000000222a227224 */ /* 0x000fe200078e02ff */
[----:B------:R-:W-:Y:S01]  /*5cc0*/  SHF.L.U32 R13, R50, 0x8, RZ ;  /* 0x00000008320d7819 */ /* 0x000fe200000006ff */
[C---:B------:R-:W-:Y:S01]  /*5cd0*/  IMAD R35, R42.reuse, R35, RZ ;  /* 0x000000232a237224 */ /* 0x040fe200078e02ff */
[----:B------:R-:W-:Y:S01]  /*5ce0*/  SHF.R.S32.HI R0, RZ, 0x18, R0 ;  /* 0x00000018ff007819 */ /* 0x000fe20000011400 */
[----:B------:R-:W-:Y:S01]  /*5cf0*/  IMAD R32, R3, UR39, R32 ;  /* 0x0000002703207c24 */ /* 0x000fe2000f8e0220 */
[C---:B------:R-:W-:Y:S01]  /*5d00*/  PRMT R59, R51.reuse, 0x8880, RZ ;  /* 0x00008880333b7816 */ /* 0x040fe200000000ff */
[----:B------:R-:W-:Y:S01]  /*5d10*/  IMAD R36, R42, R36, RZ ;  /* 0x000000242a247224 */ /* 0x000fe200078e02ff */
[----:B------:R-:W-:Y:S01]  /*5d20*/  SHF.R.S32.HI R13, RZ, 0x18, R13 ;  /* 0x00000018ff0d7819 */ /* 0x000fe2000001140d */
[----:B------:R-:W-:Y:S01]  /*5d30*/  IMAD R33, R0, UR39, R33 ;  /* 0x0000002700217c24 */ /* 0x000fe2000f8e0221 */
[----:B------:R-:W-:Y:S01]  /*5d40*/  SHF.R.S32.HI R12, RZ, 0x18, R50 ;  /* 0x00000018ff0c7819 */ /* 0x000fe20000011432 */
[----:B------:R-:W-:Y:S01]  /*5d50*/  IMAD.MOV.U32 R3, RZ, RZ, R59 ;  /* 0x000000ffff037224 */ /* 0x000fe200078e003b */
[----:B------:R-:W-:Y:S01]  /*5d60*/  SHF.L.U32 R58, R51, 0x10, RZ ;  /* 0x00000010333a7819 */ /* 0x000fe200000006ff */
[----:B------:R-:W-:Y:S01]  /*5d70*/  IMAD R34, R13, UR39, R34 ;  /* 0x000000270d227c24 */ /* 0x000fe2000f8e0222 */
[----:B------:R-:W-:Y:S01]  /*5d80*/  SHF.L.U32 R57, R51, 0x8, RZ ;  /* 0x0000000833397819 */ /* 0x000fe200000006ff */
[----:B------:R-:W-:Y:S01]  /*5d90*/  IMAD R37, R42, R37, RZ ;  /* 0x000000252a257224 */ /* 0x000fe200078e02ff */
[----:B------:R-:W-:Y:S01]  /*5da0*/  SHF.R.S32.HI R0, RZ, 0x18, R58 ;  /* 0x00000018ff007819 */ /* 0x000fe2000001143a */
[----:B------:R-:W-:Y:S01]  /*5db0*/  IMAD R35, R12, UR39, R35 ;  /* 0x000000270c237c24 */ /* 0x000fe2000f8e0223 */
[----:B------:R-:W-:Y:S01]  /*5dc0*/  PRMT R60, R46, 0x8880, RZ ;  /* 0x000088802e3c7816 */ /* 0x000fe200000000ff */
[C---:B------:R-:W-:Y:S01]  /*5dd0*/  IMAD R38, R42.reuse, R38, RZ ;  /* 0x000000262a267224 */ /* 0x040fe200078e02ff */
[----:B------:R-:W-:Y:S01]  /*5de0*/  SHF.R.S32.HI R13, RZ, 0x18, R57 ;  /* 0x00000018ff0d7819 */ /* 0x000fe20000011439 */
[----:B------:R-:W-:Y:S01]  /*5df0*/  IMAD R36, R3, UR39, R36 ;  /* 0x0000002703247c24 */ /* 0x000fe2000f8e0224 */
[----:B------:R-:W-:Y:S01]  /*5e00*/  SHF.R.S32.HI R14, RZ, 0x18, R51 ;  /* 0x00000018ff0e7819 */ /* 0x000fe20000011433 */
[----:B------:R-:W-:Y:S01]  /*5e10*/  IMAD R39, R42, R39, RZ ;  /* 0x000000272a277224 */ /* 0x000fe200078e02ff */
[----:B------:R-:W-:Y:S01]  /*5e20*/  MOV R3, R60 ;  /* 0x0000003c00037202 */ /* 0x000fe20000000f00 */
[C---:B------:R-:W-:Y:S01]  /*5e30*/  IMAD.U32 R56, R46.reuse, 0x10000, RZ ;  /* 0x000100002e387824 */ /* 0x040fe200078e00ff */
[----:B------:R-:W-:Y:S01]  /*5e40*/  SHF.L.U32 R54, R46, 0x8, RZ ;  /* 0x000000082e367819 */ /* 0x000fe200000006ff */
[----:B------:R-:W-:Y:S01]  /*5e50*/  IMAD R37, R0, UR39, R37 ;  /* 0x0000002700257c24 */ /* 0x000fe2000f8e0225 */
[----:B------:R-:W-:Y:S01]  /*5e60*/  PRMT R52, R47, 0x8880, RZ ;  /* 0x000088802f347816 */ /* 0x000fe200000000ff */
[----:B--2---:R-:W-:Y:S01]  /*5e70*/  IMAD R24, R42, R24, RZ ;  /* 0x000000182a187224 */ /* 0x004fe200078e02ff */
[----:B------:R-:W-:Y:S01]  /*5e80*/  SHF.R.S32.HI R0, RZ, 0x18, R56 ;  /* 0x00000018ff007819 */ /* 0x000fe20000011438 */
[----:B------:R-:W-:Y:S01]  /*5e90*/  IMAD R38, R13, UR39, R38 ;  /* 0x000000270d267c24 */ /* 0x000fe2000f8e0226 */
[----:B------:R-:W-:Y:S01]  /*5ea0*/  SHF.R.S32.HI R20, RZ, 0x18, R46 ;  /* 0x00000018ff147819 */ /* 0x000fe2000001142e */
[----:B------:R-:W-:Y:S01]  /*5eb0*/  IMAD R39, R14, UR39, R39 ;  /* 0x000000270e277c24 */ /* 0x000fe2000f8e0227 */
[C---:B------:R-:W-:Y:S01]  /*5ec0*/  SHF.L.U32 R51, R47.reuse, 0x10, RZ ;  /* 0x000000102f337819 */ /* 0x040fe200000006ff */
[C---:B------:R-:W-:Y:S01]  /*5ed0*/  IMAD R25, R42.reuse, R25, RZ ;  /* 0x000000192a197224 */ /* 0x040fe200078e02ff */
[----:B------:R-:W-:Y:S01]  /*5ee0*/  SHF.L.U32 R50, R47, 0x8, RZ ;  /* 0x000000082f327819 */ /* 0x000fe200000006ff */
[----:B------:R-:W-:Y:S01]  /*5ef0*/  IMAD R24, R3, UR39, R24 ;  /* 0x0000002703187c24 */ /* 0x000fe2000f8e0218 */
[----:B------:R-:W-:Y:S01]  /*5f00*/  SHF.R.S32.HI R3, RZ, 0x18, R54 ;  /* 0x00000018ff037819 */ /* 0x000fe20000011436 */
[C---:B------:R-:W-:Y:S01]  /*5f10*/  IMAD R26, R42.reuse, R26, RZ ;  /* 0x0000001a2a1a7224 */ /* 0x040fe200078e02ff */
[----:B------:R-:W-:Y:S01]  /*5f20*/  MOV R13, R52 ;  /* 0x00000034000d7202 */ /* 0x000fe20000000f00 */
[----:B------:R-:W-:Y:S01]  /*5f30*/  IMAD R27, R42, R27, RZ ;  /* 0x0000001b2a1b7224 */ /* 0x000fe200078e02ff */
[----:B------:R-:W-:Y:S01]  /*5f40*/  PRMT R55, R48, 0x8880, RZ ;  /* 0x0000888030377816 */ /* 0x000fe200000000ff */
[----:B------:R-:W-:Y:S01]  /*5f50*/  IMAD R25, R0, UR39, R25 ;  /* 0x0000002700197c24 */ /* 0x000fe2000f8e0219 */
[----:B------:R-:W-:Y:S01]  /*5f60*/  SHF.R.S32.HI R0, RZ, 0x18, R51 ;  /* 0x00000018ff007819 */ /* 0x000fe20000011433 */
[C---:B------:R-:W-:Y:S01]  /*5f70*/  IMAD R28, R42.reuse, R28, RZ ;  /* 0x0000001c2a1c7224 */ /* 0x040fe200078e02ff */
[----:B------:R-:W-:Y:S01]  /*5f80*/  SHF.R.S32.HI R46, RZ, 0x18, R47 ;  /* 0x00000018ff2e7819 */ /* 0x000fe2000001142f */
[----:B------:R-:W-:Y:S01]  /*5f90*/  IMAD R26, R3, UR39, R26 ;  /* 0x00000027031a7c24 */ /* 0x000fe2000f8e021a */
[----:B------:R-:W-:Y:S01]  /*5fa0*/  SHF.R.S32.HI R3, RZ, 0x18, R50 ;  /* 0x00000018ff037819 */ /* 0x000fe20000011432 */
[----:B------:R-:W-:Y:S01]  /*5fb0*/  IMAD R29, R42, R29, RZ ;  /* 0x0000001d2a1d7224 */ /* 0x000fe200078e02ff */
[----:B------:R-:W-:Y:S01]  /*5fc0*/  SHF.L.U32 R47, R48, 0x8, RZ ;  /* 0x00000008302f7819 */ /* 0x000fe200000006ff */
[----:B------:R-:W-:Y:S01]  /*5fd0*/  IMAD R27, R20, UR39, R27 ;  /* 0x00000027141b7c24 */ /* 0x000fe2000f8e021b */
[C---:B------:R-:W-:Y:S01]  /*5fe0*/  PRMT R45, R49.reuse, 0x8880, RZ ;  /* 0x00008880312d7816 */ /* 0x040fe200000000ff */
[----:B------:R-:W-:Y:S01]  /*5ff0*/  IMAD R30, R42, R30, RZ ;  /* 0x0000001e2a1e7224 */ /* 0x000fe200078e02ff */
[----:B------:R-:W-:Y:S01]  /*6000*/  SHF.R.S32.HI R12, RZ, 0x18, R48 ;  /* 0x00000018ff0c7819 */ /* 0x000fe20000011430 */
[----:B------:R-:W-:Y:S01]  /*6010*/  IMAD.U32 R53, R48, 0x10000, RZ ;  /* 0x0001000030357824 */ /* 0x000fe200078e00ff */
[----:B------:R-:W-:Y:S01]  /*6020*/  SHF.L.U32 R21, R49, 0x10, RZ ;  /* 0x0000001031157819 */ /* 0x000fe200000006ff */
[----:B------:R-:W-:Y:S01]  /*6030*/  IMAD R28, R13, UR39, R28 ;  /* 0x000000270d1c7c24 */ /* 0x000fe2000f8e021c */
[----:B------:R-:W-:Y:S01]  /*6040*/  MOV R13, R55 ;  /* 0x00000037000d7202 */ /* 0x000fe20000000f00 */
[----:B------:R-:W-:Y:S01]  /*6050*/  IMAD R31, R42, R31, RZ ;  /* 0x0000001f2a1f7224 */ /* 0x000fe200078e02ff */
[----:B------:R-:W-:Y:S01]  /*6060*/  SHF.L.U32 R15, R49, 0x8, RZ ;  /* 0x00000008310f7819 */ /* 0x000fe200000006ff */
[----:B------:R-:W-:Y:S01]  /*6070*/  IMAD R29, R0, UR39, R29 ;  /* 0x00000027001d7c24 */ /* 0x000fe2000f8e021d */
[----:B------:R-:W-:Y:S01]  /*6080*/  SHF.R.S32.HI R0, RZ, 0x18, R53 ;  /* 0x00000018ff007819 */ /* 0x000fe20000011435 */
[----:B------:R-:W-:Y:S01]  /*6090*/  IMAD R30, R3, UR39, R30 ;  /* 0x00000027031e7c24 */ /* 0x000fe2000f8e021e */
[----:B------:R-:W-:Y:S01]  /*60a0*/  SHF.R.S32.HI R3, RZ, 0x18, R47 ;  /* 0x00000018ff037819 */ /* 0x000fe2000001142f */
[----:B------:R-:W-:Y:S01]  /*60b0*/  IMAD R31, R46, UR39, R31 ;  /* 0x000000272e1f7c24 */ /* 0x000fe2000f8e021f */
[----:B------:R-:W-:Y:S01]  /*60c0*/  SHF.R.S32.HI R48, RZ, 0x18, R49 ;  /* 0x00000018ff307819 */ /* 0x000fe20000011431 */
[----:B------:R-:W-:Y:S01]  /*60d0*/  LDTM.16dp32bit_t0_t15.x8 R4, tmem[UR4+0x20] ;  /* 0x00002004000479ee */ /* 0x000fe20008980000 */
[----:B------:R-:W1:Y:S01]  /*60e0*/  LDTM.16dp32bit_t16_t31.x8 R4, tmem[UR4+0x28] ;  /* 0x00002804000479ee */ /* 0x000e6200089a0000 */
[----:B------:R-:W-:Y:S01]  /*60f0*/  NOP ;  /* 0x0000000000007918 */ /* 0x000fe20000000000 */
[----:B------:R-:W-:Y:S01]  /*6100*/  UPRMT UR5, UR37, 0x654, UR5 ;  /* 0x0000065425057896 */ /* 0x000fe20008000005 */
[----:B------:R-:W-:Y:S01]  /*6110*/  I2IP.S8.S32.SAT R88, R31, R30, RZ ;  /* 0x0000001e1f587239 */ /* 0x000fe200000014ff */
[----:B------:R-:W-:Y:S01]  /*6120*/  UIADD3 UR16, UPT, UPT, UR38, 0x1, URZ ;  /* 0x0000000126107890 */ /* 0x000fe2000fffe0ff */
[----:B------:R-:W-:Y:S01]  /*6130*/  I2IP.S8.S32.SAT R84, R35, R34, RZ ;  /* 0x0000002223547239 */ /* 0x000fe200000014ff */
[----:B------:R-:W-:Y:S01]  /*6140*/  BSSY.RECONVERGENT B0, `(.L_x_92) ;  /* 0x000003f000007945 */ /* 0x000fe20003800200 */
[----:B------:R-:W-:Y:S02]  /*6150*/  I2IP.S8.S32.SAT R87, R29, R28, R88 ;  /* 0x0000001c1d577239 */ /* 0x000fe40000001458 */
[----:B------:R-:W-:Y:S02]  /*6160*/  I2IP.S8.S32.SAT R84, R33, R32, R84 ;  /* 0x0000002021547239 */ /* 0x000fe40000001454 */
[----:B-1----:R-:W-:Y:S01]  /*6170*/  SYNCS.ARRIVE.TRANS64.RED.A1T0 RZ, [UR5], RZ ;  /* 0x000000ffffff79a7 */ /* 0x002fe20008100405 */
[----:B------:R-:W-:Y:S02]  /*6180*/  I2IP.S8.S32.SAT R85, R39, R38, RZ ;  /* 0x0000002627557239 */ /* 0x000fe400000014ff */
[----:B------:R-:W-:Y:S02]  /*6190*/  I2IP.S8.S32.SAT R86, R27, R26, RZ ;  /* 0x0000001a1b567239 */ /* 0x000fe400000014ff */
[----:B------:R-:W-:Y:S02]  /*61a0*/  I2IP.S8.S32.SAT R85, R37, R36, R85 ;  /* 0x0000002425557239 */ /* 0x000fe40000001455 */
[----:B------:R-:W-:Y:S03]  /*61b0*/  I2IP.S8.S32.SAT R86, R25, R24, R86 ;  /* 0x0000001819567239 */ /* 0x000fe60000001456 */
[----:B------:R1:W-:Y:S01]  /*61c0*/  STS.64 [R75+UR46+0xd80], R84 ;  /* 0x000d80544b007988 */ /* 0x0003e20008000a2e */
[C---:B------:R-:W-:Y:S02]  /*61d0*/  IMAD R4, R42.reuse, R4, RZ ;  /* 0x000000042a047224 */ /* 0x040fe400078e02ff */
[C---:B------:R-:W-:Y:S03]  /*61e0*/  IMAD R5, R42.reuse, R5, RZ ;  /* 0x000000052a057224 */ /* 0x040fe600078e02ff */
[----:B------:R1:W-:Y:S01]  /*61f0*/  STS.64 [R75+UR46+0x1180], R86 ;  /* 0x001180564b007988 */ /* 0x0003e20008000a2e */
[C---:B------:R-:W-:Y:S02]  /*6200*/  IMAD R6, R42.reuse, R6, RZ ;  /* 0x000000062a067224 */ /* 0x040fe400078e02ff */
[----:B------:R-:W-:Y:S01]  /*6210*/  IMAD R4, R13, UR39, R4 ;  /* 0x000000270d047c24 */ /* 0x000fe2000f8e0204 */
[----:B------:R-:W-:Y:S01]  /*6220*/  MOV R13, R45 ;  /* 0x0000002d000d7202 */ /* 0x000fe20000000f00 */
[----:B------:R-:W-:Y:S02]  /*6230*/  IMAD R7, R42, R7, RZ ;  /* 0x000000072a077224 */ /* 0x000fe400078e02ff */
[----:B------:R-:W-:Y:S01]  /*6240*/  IMAD R5, R0, UR39, R5 ;  /* 0x0000002700057c24 */ /* 0x000fe2000f8e0205 */
[----:B------:R-:W-:Y:S01]  /*6250*/  SHF.R.S32.HI R0, RZ, 0x18, R21 ;  /* 0x00000018ff007819 */ /* 0x000fe20000011415 */
[C---:B------:R-:W-:Y:S02]  /*6260*/  IMAD R8, R42.reuse, R8, RZ ;  /* 0x000000082a087224 */ /* 0x040fe400078e02ff */
[----:B------:R-:W-:Y:S01]  /*6270*/  IMAD R6, R3, UR39, R6 ;  /* 0x0000002703067c24 */ /* 0x000fe2000f8e0206 */
[----:B------:R-:W-:Y:S01]  /*6280*/  SHF.R.S32.HI R3, RZ, 0x18, R15 ;  /* 0x00000018ff037819 */ /* 0x000fe2000001140f */
[----:B------:R-:W-:Y:S02]  /*6290*/  IMAD R9, R42, R9, RZ ;  /* 0x000000092a097224 */ /* 0x000fe400078e02ff */
[----:B------:R-:W-:Y:S02]  /*62a0*/  IMAD R7, R12, UR39, R7 ;  /* 0x000000270c077c24 */ /* 0x000fe4000f8e0207 */
[----:B------:R-:W-:Y:S02]  /*62b0*/  IMAD R8, R13, UR39, R8 ;  /* 0x000000270d087c24 */ /* 0x000fe4000f8e0208 */
[----:B------:R-:W-:Y:S01]  /*62c0*/  IMAD R10, R42, R10, RZ ;  /* 0x0000000a2a0a7224 */ /* 0x000fe200078e02ff */
[----:B------:R-:W-:Y:S01]  /*62d0*/  I2IP.S8.S32.SAT R90, R7, R6, RZ ;  /* 0x00000006075a7239 */ /* 0x000fe200000014ff */
[----:B------:R-:W-:Y:S02]  /*62e0*/  IMAD R9, R0, UR39, R9 ;  /* 0x0000002700097c24 */ /* 0x000fe4000f8e0209 */
[----:B------:R-:W-:Y:S01]  /*62f0*/  IMAD R11, R42, R11, RZ ;  /* 0x0000000b2a0b7224 */ /* 0x000fe200078e02ff */
[----:B------:R-:W-:Y:S01]  /*6300*/  I2IP.S8.S32.SAT R88, R5, R4, R90 ;  /* 0x0000000405587239 */ /* 0x000fe2000000145a */
[----:B------:R-:W-:Y:S02]  /*6310*/  IMAD R10, R3, UR39, R10 ;  /* 0x00000027030a7c24 */ /* 0x000fe4000f8e020a */
[----:B------:R-:W-:Y:S05]  /*6320*/  IMAD R11, R48, UR39, R11 ;  /* 0x00000027300b7c24 */ /* 0x000fea000f8e020b */
[----:B------:R-:W-:Y:S04]  /*6330*/  I2IP.S8.S32.SAT R91, R11, R10, RZ ;  /* 0x0000000a0b5b7239 */ /* 0x000fe800000014ff */
[----:B------:R-:W-:Y:S05]  /*6340*/  I2IP.S8.S32.SAT R89, R9, R8, R91 ;  /* 0x0000000809597239 */ /* 0x000fea000000145b */
[----:B------:R1:W-:Y:S01]  /*6350*/  STS.64 [R75+UR46+0x1580], R88 ;  /* 0x001580584b007988 */ /* 0x0003e20008000a2e */
[----:B------:R-:W-:Y:S01]  /*6360*/  @!PT LDS RZ, [RZ] ;  /* 0x00000000fffff984 */ /* 0x000fe20000000800 */
[----:B------:R-:W-:Y:S01]  /*6370*/  @!PT LDS RZ, [RZ] ;  /* 0x00000000fffff984 */ /* 0x000fe20000000800 */
[----:B------:R-:W-:Y:S01]  /*6380*/  @!PT LDS RZ, [RZ] ;  /* 0x00000000fffff984 */ /* 0x000fe20000000800 */
[----:B------:R-:W-:Y:S01]  /*6390*/  @!PT LDS RZ, [RZ] ;  /* 0x00000000fffff984 */ /* 0x000fe20000000800 */
[----:B------:R2:W-:Y:S06]  /*63a0*/  MEMBAR.ALL.CTA ;  /* 0x0000000000007992 */ /* 0x0005ec0000008000 */
[----:B--2---:R-:W2:Y:S02]  /*63b0*/  FENCE.VIEW.ASYNC.S ;  /* 0x00000000000073c6 */ /* 0x004ea40000000000 */
[----:B--2---:R-:W-:Y:S06]  /*63c0*/  BAR.SYNC.DEFER_BLOCKING 0x1, 0x80 ;  /* 0x0042000000007b1d */ /* 0x004fec0000010000 */
[----:B------:R-:W-:Y:S05]  /*63d0*/  @P0 BRA `(.L_x_93) ;  /* 0x0000000000540947 */ /* 0x000fea0003800000 */
[----:B------:R-:W-:Y:S01]  /*63e0*/  R2UR UR13, R69 ;  /* 0x00000000450d72ca */ /* 0x000fe200000e0000 */
[----:B------:R-:W-:Y:S01]  /*63f0*/  UIADD3 UR18, UP0, UPT, UR48, 0x680, URZ ;  /* 0x0000068030127890 */ /* 0x000fe2000ff1e0ff */
[----:B------:R-:W-:Y:S01]  /*6400*/  R2UR UR14, R71 ;  /* 0x00000000470e72ca */ /* 0x000fe200000e0000 */
[----:B------:R-:W-:Y:S02]  /*6410*/  UIADD3 UR12, UPT, UPT, UR46, 0xd80, URZ ;  /* 0x00000d802e0c7890 */ /* 0x000fe4000fffe0ff */
[----:B------:R-:W-:Y:S01]  /*6420*/  UIADD3.X UR19, UPT, UPT, URZ, UR49, URZ, UP0, !UPT ;  /* 0x00000031ff137290 */ /* 0x000fe200087fe4ff */
[----:B------:R-:W-:Y:S01]  /*6430*/  UMOV UR15, UR36 ;  /* 0x00000024000f7c82 */ /* 0x000fe20008000000 */
[----:B------:R-:W-:Y:S01]  /*6440*/  UIADD3 UR8, UPT, UPT, UR46, 0x1180, URZ ;  /* 0x000011802e087890 */ /* 0x000fe2000fffe0ff */
[----:B------:R-:W-:Y:S01]  /*6450*/  UMOV UR11, UR36 ;  /* 0x00000024000b7c82 */ /* 0x000fe20008000000 */
[----:B------:R-:W-:Y:S04]  /*6460*/  UIADD3 UR4, UPT, UPT, UR46, 0x1580, URZ ;  /* 0x000015802e047890 */ /* 0x000fe8000fffe0ff */
[----:B------:R-:W-:Y:S02]  /*6470*/  UIMAD UR13, UR13, 0x30, URZ ;  /* 0x000000300d0d78a4 */ /* 0x000fe4000f8e02ff */
[----:B------:R-:W-:Y:S02]  /*6480*/  USHF.L.U32 UR14, UR14, 0x6, URZ ;  /* 0x000000060e0e7899 */ /* 0x000fe400080006ff */
[----:B------:R-:W-:Y:S02]  /*6490*/  UIADD3 UR9, UPT, UPT, UR13, 0x10, URZ ;  /* 0x000000100d097890 */ /* 0x000fe4000fffe0ff */
[----:B------:R-:W-:Y:S01]  /*64a0*/  UIADD3 UR5, UPT, UPT, UR13, 0x20, URZ ;  /* 0x000000200d057890 */ /* 0x000fe2000fffe0ff */
[----:B------:R-:W-:Y:S02]  /*64b0*/  UMOV UR7, UR36 ;  /* 0x0000002400077c82 */ /* 0x000fe40008000000 */
[----:B------:R-:W-:Y:S01]  /*64c0*/  UMOV UR10, UR14 ;  /* 0x0000000e000a7c82 */ /* 0x000fe20008000000 */
[----:B------:R-:W-:Y:S01]  /*64d0*/  UMOV UR6, UR14 ;  /* 0x0000000e00067c82 */ /* 0x000fe20008000000 */
[----:B------:R2:W-:Y:S02]  /*64e0*/  UTMASTG.3D [UR12], [UR18] ;  /* 0x0000000c120073b5 */ /* 0x0005e40008010000 */
[----:B------:R2:W-:Y:S02]  /*64f0*/  UTMASTG.3D [UR8], [UR18] ;  /* 0x00000008120073b5 */ /* 0x0005e40008010000 */
[----:B------:R2:W-:Y:S01]  /*6500*/  UTMASTG.3D [UR4], [UR18] ;  /* 0x00000004120073b5 */ /* 0x0005e20008010000 */
[----:B------:R0:W-:Y:S01]  /*6510*/  UTMACMDFLUSH ;  /* 0x00000000000079b7 */ /* 0x0001e20000000000 */
[----:B--2---:R-:W-:Y:S04]  /*6520*/  DEPBAR.LE SB0, 0x0 ;  /* 0x000080000000791a */ /* 0x004fe80000000000 */
.L_x_93:
[----:B------:R-:W-:Y:S05]  /*6530*/  BSYNC.RECONVERGENT B0 ;  /* 0x0000000000007941 */ /* 0x000fea0003800200 */
.L_x_92:
[----:B------:R-:W-:Y:S01]  /*6540*/  BAR.SYNC.DEFER_BLOCKING 0x1, 0x80 ;  /* 0x0042000000007b1d */ /* 0x000fe20000010000 */
[----:B------:R-:W-:Y:S01]  /*6550*/  ISETP.NE.AND P1, PT, R82, RZ, PT ;  /* 0x000000ff5200720c */ /* 0x000fe20003f25270 */
[----:B------:R-:W-:Y:S01]  /*6560*/  UISETP.NE.AND UP0, UPT, UR16, 0x4, UPT ;  /* 0x000000041000788c */ /* 0x000fe2000bf05270 */
[----:B------:R-:W-:Y:S01]  /*6570*/  ISETP.NE.AND P0, PT, R83, 0x2, PT ;  /* 0x000000025300780c */ /* 0x000fe20003f05270 */
[----:B------:R-:W-:Y:S02]  /*6580*/  IMAD.IADD R69, R41, 0x1, R61 ;  /* 0x0000000129457824 */ /* 0x000fe400078e023d */
[----:B------:R-:W-:Y:S01]  /*6590*/  USEL UR4, URZ, 0x1, UP0 ;  /* 0x00000001ff047887 */ /* 0x000fe20008000000 */
[----:B------:R-:W-:Y:S01]  /*65a0*/  SEL R0, RZ, 0x1, P0 ;  /* 0x00000001ff007807 */ /* 0x000fe20000000000 */
[----:B------:R-:W-:Y:S01]  /*65b0*/  USEL UR38, UR16, URZ, UP0 ;  /* 0x000000ff10267287 */ /* 0x000fe20008000000 */
[----:B------:R-:W-:Y:S01]  /*65c0*/  SEL R83, R83, RZ, P0 ;  /* 0x000000ff53537207 */ /* 0x000fe20000000000 */
[----:B------:R-:W-:Y:S01]  /*65d0*/  IMAD.IADD R71, R43, 0x1, R68 ;  /* 0x000000012b477824 */ /* 0x000fe200078e0244 */
[----:B------:R-:W-:Y:S02]  /*65e0*/  LOP3.LUT R79, R79, R0, RZ, 0x3c, !PT ;  /* 0x000000004f4f7212 */ /* 0x000fe400078e3cff */
[----:B------:R-:W-:Y:S02]  /*65f0*/  LOP3.LUT R80, R80, UR4, RZ, 0x3c, !PT ;  /* 0x0000000450507c12 */ /* 0x000fe4000f8e3cff */
[----:B------:R-:W-:Y:S01]  /*6600*/  @P1 R2UR UR36, R77 ;  /* 0x000000004d2412ca */ /* 0x000fe200000e0000 */
[----:B------:R-:W-:Y:S03]  /*6610*/  @!UPT UIADD3 URZ, UPT, UPT, URZ, URZ, URZ ;  /* 0x000000fffffff290 */ /* 0x000fe6000fffe0ff */
[----:B------:R-:W-:Y:S11]  /*6620*/  @P1 BRA `(.L_x_94) ;  /* 0xffffffe4009c1947 */ /* 0x000ff6000383ffff */
[----:B------:R-:W-:Y:S05]  /*6630*/  EXIT ;  /* 0x000000000000794d */ /* 0x000fea0003800000 */
.L_x_19:
[----:B--2---:R2:W1:Y:S02]  /*6640*/  SYNCS.PHASECHK.TRANS64.TRYWAIT P0, [R3+URZ+0x100], R2 ;  /* 0x00010002030075a7 */ /* 0x00446400080011ff */
[----:B-1----:R-:W-:Y:S05]  /*6650*/  @!P0 NANOSLEEP.SYNCS 0x989680 ;  /* 0x009896800000895d */ /* 0x002fea0003900000 */
[----:B------:R-:W1:Y:S02]  /*6660*/  @!P0 SYNCS.PHASECHK.TRANS64 P0, [R3+URZ+0x100], R2 ;  /* 0x00010002030085a7 */ /* 0x000e6400080010ff */
[----:B-1----:R-:W-:Y:S05]  /*6670*/  @!P0 BRA `(.L_x_19) ;  /* 0xfffffffc00f08947 */ /* 0x002fea000383ffff */
[----:B------:R-:W-:Y:S05]  /*6680*/  BRA `(.L_x_95) ;  /* 0xffffffac00cc7947 */ /* 0x000fea000383ffff */
.L_x_22:
[----:B-1----:R-:W-:Y:S07]  /*6690*/  MOV R2, UR33 ;  /* 0x0000002100027c02 */ /* 0x002fee0008000f00 */
.L_x_96:
[----:B-1----:R1:W2:Y:S02]  /*66a0*/  SYNCS.PHASECHK.TRANS64.TRYWAIT P0, [R2+URZ+0x38], R5 ;  /* 0x00003805020075a7 */ /* 0x0022a400080011ff */
[----:B--2---:R-:W-:Y:S05]  /*66b0*/  @!P0 NANOSLEEP.SYNCS 0x989680 ;  /* 0x009896800000895d */ /* 0x004fea0003900000 */
[----:B------:R-:W2:Y:S02]  /*66c0*/  @!P0 SYNCS.PHASECHK.TRANS64 P0, [R2+URZ+0x38], R5 ;  /* 0x00003805020085a7 */ /* 0x000ea400080010ff */
[----:B--2---:R-:W-:Y:S05]  /*66d0*/  @!P0 BRA `(.L_x_96) ;  /* 0xfffffffc00f08947 */ /* 0x004fea000383ffff */
[----:B------:R-:W-:Y:S05]  /*66e0*/  BRA `(.L_x_21) ;  /* 0xffffffb0001c7947 */ /* 0x000fea000383ffff */
.L_x_28:
[----:B-1----:R-:W-:Y:S07]  /*66f0*/  MOV R2, UR33 ;  /* 0x0000002100027c02 */ /* 0x002fee0008000f00 */
.L_x_97:
[----:B-1----:R1:W2:Y:S02]  /*6700*/  SYNCS.PHASECHK.TRANS64.TRYWAIT P0, [R2+URZ+0x38], R5 ;  /* 0x00003805020075a7 */ /* 0x0022a400080011ff */
[----:B--2---:R-:W-:Y:S05]  /*6710*/  @!P0 NANOSLEEP.SYNCS 0x989680 ;  /* 0x009896800000895d */ /* 0x004fea0003900000 */
[----:B------:R-:W2:Y:S02]  /*6720*/  @!P0 SYNCS.PHASECHK.TRANS64 P0, [R2+URZ+0x38], R5 ;  /* 0x00003805020085a7 */ /* 0x000ea400080010ff */
[----:B--2---:R-:W-:Y:S05]  /*6730*/  @!P0 BRA `(.L_x_97) ;  /* 0xfffffffc00f08947 */ /* 0x004fea000383ffff */
[----:B------:R-:W-:Y:S05]  /*6740*/  BRA `(.L_x_27) ;  /* 0xffffffb000f47947 */ /* 0x000fea000383ffff */
.L_x_32:
[----:B-1----:R1:W2:Y:S02]  /*6750*/  SYNCS.PHASECHK.TRANS64.TRYWAIT P0, [R2+URZ+0x90], R3 ;  /* 0x00009003020075a7 */ /* 0x0022a400080011ff */
[----:B--2---:R-:W-:Y:S05]  /*6760*/  @!P0 NANOSLEEP.SYNCS 0x989680 ;  /* 0x009896800000895d */ /* 0x004fea0003900000 */
[----:B------:R-:W2:Y:S02]  /*6770*/  @!P0 SYNCS.PHASECHK.TRANS64 P0, [R2+URZ+0x90], R3 ;  /* 0x00009003020085a7 */ /* 0x000ea400080010ff */
[----:B--2---:R-:W-:Y:S05]  /*6780*/  @!P0 BRA `(.L_x_32) ;  /* 0xfffffffc00f08947 */ /* 0x004fea000383ffff */
[----:B------:R-:W-:Y:S05]  /*6790*/  BRA `(.L_x_98) ;  /* 0xffffffb400ac7947 */ /* 0x000fea000383ffff */
.L_x_36:
[----:B----4-:R-:W-:-:S07]  /*67a0*/  MOV R0, UR5 ;  /* 0x0000000500007c02 */ /* 0x010fce0008000f00 */
.L_x_99:
[----:B-1----:R1:W2:Y:S02]  /*67b0*/  SYNCS.PHASECHK.TRANS64.TRYWAIT P0, [R0+URZ], R3 ;  /* 0x00000003000075a7 */ /* 0x0022a400080011ff */
[----:B--2---:R-:W-:Y:S05]  /*67c0*/  @!P0 NANOSLEEP.SYNCS 0x989680 ;  /* 0x009896800000895d */ /* 0x004fea0003900000 */
[----:B------:R-:W2:Y:S02]  /*67d0*/  @!P0 SYNCS.PHASECHK.TRANS64 P0, [R0+URZ], R3 ;  /* 0x00000003000085a7 */ /* 0x000ea400080010ff */
[----:B--2---:R-:W-:Y:S05]  /*67e0*/  @!P0 BRA `(.L_x_99) ;  /* 0xfffffffc00f08947 */ /* 0x004fea000383ffff */
[----:B------:R-:W-:Y:S05]  /*67f0*/  BRA `(.L_x_100) ;  /* 0xffffffbc001c7947 */ /* 0x000fea000383ffff */
.L_x_37:
[----:B----4-:R-:W-:-:S07]  /*6800*/  MOV R0, UR5 ;  /* 0x0000000500007c02 */ /* 0x010fce0008000f00 */
.L_x_101:
[----:B-1----:R1:W2:Y:S02]  /*6810*/  SYNCS.PHASECHK.TRANS64.TRYWAIT P0, [R0+URZ], R3 ;  /* 0x00000003000075a7 */ /* 0x0022a400080011ff */
[----:B--2---:R-:W-:Y:S05]  /*6820*/  @!P0 NANOSLEEP.SYNCS 0x989680 ;  /* 0x009896800000895d */ /* 0x004fea0003900000 */
[----:B------:R-:W2:Y:S02]  /*6830*/  @!P0 SYNCS.PHASECHK.TRANS64 P0, [R0+URZ], R3 ;  /* 0x00000003000085a7 */ /* 0x000ea400080010ff */
[----:B--2---:R-:W-:Y:S05]  /*6840*/  @!P0 BRA `(.L_x_101) ;  /* 0xfffffffc00f08947 */ /* 0x004fea000383ffff */
[----:B------:R-:W-:Y:S05]  /*6850*/  BRA `(.L_x_102) ;  /* 0xffffffbc00287947 */ /* 0x000fea000383ffff */
.L_x_38:
[----:B----4-:R-:W-:-:S07]  /*6860*/  MOV R0, UR5 ;  /* 0x0000000500007c02 */ /* 0x010fce0008000f00 */
.L_x_103:
[----:B-1----:R1:W2:Y:S02]  /*6870*/  SYNCS.PHASECHK.TRANS64.TRYWAIT P0, [R0+URZ], R3 ;  /* 0x00000003000075a7 */ /* 0x0022a400080011ff */
[----:B--2---:R-:W-:Y:S05]  /*6880*/  @!P0 NANOSLEEP.SYNCS 0x989680 ;  /* 0x009896800000895d */ /* 0x004fea0003900000 */
[----:B------:R-:W2:Y:S02]  /*6890*/  @!P0 SYNCS.PHASECHK.TRANS64 P0, [R0+URZ], R3 ;  /* 0x00000003000085a7 */ /* 0x000ea400080010ff */
[----:B--2---:R-:W-:Y:S05]  /*68a0*/  @!P0 BRA `(.L_x_103) ;  /* 0xfffffffc00f08947 */ /* 0x004fea000383ffff */
[----:B------:R-:W-:Y:S05]  /*68b0*/  BRA `(.L_x_104) ;  /* 0xffffffbc00347947 */ /* 0x000fea000383ffff */
.L_x_39:
[----:B----4-:R-:W-:-:S07]  /*68c0*/  MOV R0, UR5 ;  /* 0x0000000500007c02 */ /* 0x010fce0008000f00 */
.L_x_105:
[----:B-1----:R1:W2:Y:S02]  /*68d0*/  SYNCS.PHASECHK.TRANS64.TRYWAIT P0, [R0+URZ], R3 ;  /* 0x00000003000075a7 */ /* 0x0022a400080011ff */
[----:B--2---:R-:W-:Y:S05]  /*68e0*/  @!P0 NANOSLEEP.SYNCS 0x989680 ;  /* 0x009896800000895d */ /* 0x004fea0003900000 */
[----:B------:R-:W2:Y:S02]  /*68f0*/  @!P0 SYNCS.PHASECHK.TRANS64 P0, [R0+URZ], R3 ;  /* 0x00000003000085a7 */ /* 0x000ea400080010ff */
[----:B--2---:R-:W-:Y:S05]  /*6900*/  @!P0 BRA `(.L_x_105) ;  /* 0xfffffffc00f08947 */ /* 0x004fea000383ffff */
[----:B------:R-:W-:Y:S05]  /*6910*/  BRA `(.L_x_106) ;  /* 0xffffffbc00407947 */ /* 0x000fea000383ffff */
.L_x_40:
[----:B----4-:R-:W-:-:S07]  /*6920*/  MOV R0, UR5 ;  /* 0x0000000500007c02 */ /* 0x010fce0008000f00 */
.L_x_107:
[----:B-1----:R1:W2:Y:S02]  /*6930*/  SYNCS.PHASECHK.TRANS64.TRYWAIT P0, [R0+URZ], R3 ;  /* 0x00000003000075a7 */ /* 0x0022a400080011ff */
[----:B--2---:R-:W-:Y:S05]  /*6940*/  @!P0 NANOSLEEP.SYNCS 0x989680 ;  /* 0x009896800000895d */ /* 0x004fea0003900000 */
[----:B------:R-:W2:Y:S02]  /*6950*/  @!P0 SYNCS.PHASECHK.TRANS64 P0, [R0+URZ], R3 ;  /* 0x00000003000085a7 */ /* 0x000ea400080010ff */
[----:B--2---:R-:W-:Y:S05]  /*6960*/  @!P0 BRA `(.L_x_107) ;  /* 0xfffffffc00f08947 */ /* 0x004fea000383ffff */
[----:B------:R-:W-:Y:S05]  /*6970*/  BRA `(.L_x_108) ;  /* 0xffffffbc004c7947 */ /* 0x000fea000383ffff */
.L_x_41:
[----:B----4-:R-:W-:-:S07]  /*6980*/  MOV R0, UR5 ;  /* 0x0000000500007c02 */ /* 0x010fce0008000f00 */
.L_x_109:
[----:B-1----:R1:W2:Y:S02]  /*6990*/  SYNCS.PHASECHK.TRANS64.TRYWAIT P0, [R0+URZ], R3 ;  /* 0x00000003000075a7 */ /* 0x0022a400080011ff */
[----:B--2---:R-:W-:Y:S05]  /*69a0*/  @!P0 NANOSLEEP.SYNCS 0x989680 ;  /* 0x009896800000895d */ /* 0x004fea0003900000 */
[----:B------:R-:W2:Y:S02]  /*69b0*/  @!P0 SYNCS.PHASECHK.TRANS64 P0, [R0+URZ], R3 ;  /* 0x00000003000085a7 */ /* 0x000ea400080010ff */
[----:B--2---:R-:W-:Y:S05]  /*69c0*/  @!P0 BRA `(.L_x_109) ;  /* 0xfffffffc00f08947 */ /* 0x004fea000383ffff */
[----:B------:R-:W-:Y:S05]  /*69d0*/  BRA `(.L_x_110) ;  /* 0xffffffbc00587947 */ /* 0x000fea000383ffff */
.L_x_44:
[----:B-1----:R1:W2:Y:S02]  /*69e0*/  SYNCS.PHASECHK.TRANS64.TRYWAIT P0, [R0+URZ+0xf0], R5 ;  /* 0x0000f005000075a7 */ /* 0x0022a400080011ff */
[----:B--2---:R-:W-:Y:S05]  /*69f0*/  @!P0 NANOSLEEP.SYNCS 0x989680 ;  /* 0x009896800000895d */ /* 0x004fea0003900000 */
[----:B------:R-:W2:Y:S02]  /*6a00*/  @!P0 SYNCS.PHASECHK.TRANS64 P0, [R0+URZ+0xf0], R5 ;  /* 0x0000f005000085a7 */ /* 0x000ea400080010ff */
[----:B--2---:R-:W-:Y:S05]  /*6a10*/  @!P0 BRA `(.L_x_44) ;  /* 0xfffffffc00f08947 */ /* 0x004fea000383ffff */
[----:B------:R-:W-:Y:S05]  /*6a20*/  BRA `(.L_x_111) ;  /* 0xffffffbc00b47947 */ /* 0x000fea000383ffff */
.L_x_45:
[----:B------:R-:W-:-:S07]  /*6a30*/  MOV R0, UR5 ;  /* 0x0000000500007c02 */ /* 0x000fce0008000f00 */
.L_x_112:
[----:B-1----:R1:W2:Y:S02]  /*6a40*/  SYNCS.PHASECHK.TRANS64.TRYWAIT P0, [R0+URZ+0xa0], R5 ;  /* 0x0000a005000075a7 */ /* 0x0022a400080011ff */
[----:B--2---:R-:W-:Y:S05]  /*6a50*/  @!P0 NANOSLEEP.SYNCS 0x989680 ;  /* 0x009896800000895d */ /* 0x004fea0003900000 */
[----:B------:R-:W2:Y:S02]  /*6a60*/  @!P0 SYNCS.PHASECHK.TRANS64 P0, [R0+URZ+0xa0], R5 ;  /* 0x0000a005000085a7 */ /* 0x000ea400080010ff */
[----:B--2---:R-:W-:Y:S05]  /*6a70*/  @!P0 BRA `(.L_x_112) ;  /* 0xfffffffc00f08947 */ /* 0x004fea000383ffff */
[----:B------:R-:W-:Y:S05]  /*6a80*/  BRA `(.L_x_113) ;  /* 0xffffffbc00c47947 */ /* 0x000fea000383ffff */
.L_x_46:
[----:B-1----:R1:W2:Y:S02]  /*6a90*/  SYNCS.PHASECHK.TRANS64.TRYWAIT P1, [R0+URZ+0x90], R5 ;  /* 0x00009005000075a7 */ /* 0x0022a400080211ff */
[----:B--2---:R-:W-:Y:S05]  /*6aa0*/  @!P1 NANOSLEEP.SYNCS 0x989680 ;  /* 0x009896800000995d */ /* 0x004fea0003900000 */
[----:B------:R-:W2:Y:S02]  /*6ab0*/  @!P1 SYNCS.PHASECHK.TRANS64 P1, [R0+URZ+0x90], R5 ;  /* 0x00009005000095a7 */ /* 0x000ea400080210ff */
[----:B--2---:R-:W-:Y:S05]  /*6ac0*/  @!P1 BRA `(.L_x_46) ;  /* 0xfffffffc00f09947 */ /* 0x004fea000383ffff */
[----:B------:R-:W-:Y:S05]  /*6ad0*/  BRA `(.L_x_114) ;  /* 0xffffffbc00f47947 */ /* 0x000fea000383ffff */
.L_x_49:
[----:B------:R-:W-:-:S07]  /*6ae0*/  MOV R0, UR5 ;  /* 0x0000000500007c02 */ /* 0x000fce0008000f00 */
.L_x_115:
[----:B-1----:R1:W2:Y:S02]  /*6af0*/  SYNCS.PHASECHK.TRANS64.TRYWAIT P0, [R0+URZ+0xa0], R3 ;  /* 0x0000a003000075a7 */ /* 0x0022a400080011ff */
[----:B--2---:R-:W-:Y:S05]  /*6b00*/  @!P0 NANOSLEEP.SYNCS 0x989680 ;  /* 0x009896800000895d */ /* 0x004fea0003900000 */
[----:B------:R-:W2:Y:S02]  /*6b10*/  @!P0 SYNCS.PHASECHK.TRANS64 P0, [R0+URZ+0xa0], R3 ;  /* 0x0000a003000085a7 */ /* 0x000ea400080010ff */
[----:B--2---:R-:W-:Y:S05]  /*6b20*/  @!P0 BRA `(.L_x_115) ;  /* 0xfffffffc00f08947 */ /* 0x004fea000383ffff */
[----:B------:R-:W-:Y:S05]  /*6b30*/  BRA `(.L_x_48) ;  /* 0xffffffc000487947 */ /* 0x000fea000383ffff */
.L_x_56:
[----:B-1----:R1:W2:Y:S02]  /*6b40*/  SYNCS.PHASECHK.TRANS64.TRYWAIT P1, [R0+URZ+0x90], R5 ;  /* 0x00009005000075a7 */ /* 0x0022a400080211ff */
[----:B--2---:R-:W-:Y:S05]  /*6b50*/  @!P1 NANOSLEEP.SYNCS 0x989680 ;  /* 0x009896800000995d */ /* 0x004fea0003900000 */
[----:B------:R-:W2:Y:S02]  /*6b60*/  @!P1 SYNCS.PHASECHK.TRANS64 P1, [R0+URZ+0x90], R5 ;  /* 0x00009005000095a7 */ /* 0x000ea400080210ff */
[----:B--2---:R-:W-:Y:S05]  /*6b70*/  @!P1 BRA `(.L_x_56) ;  /* 0xfffffffc00f09947 */ /* 0x004fea000383ffff */
[----:B------:R-:W-:Y:S05]  /*6b80*/  BRA `(.L_x_116) ;  /* 0xffffffc400d87947 */ /* 0x000fea000383ffff */
.L_x_57:
[----:B------:R-:W-:-:S07]  /*6b90*/  MOV R3, UR14 ;  /* 0x0000000e00037c02 */ /* 0x000fce0008000f00 */
.L_x_117:
[----:B-1----:R1:W2:Y:S02]  /*6ba0*/  SYNCS.PHASECHK.TRANS64.TRYWAIT P0, [R3+URZ+0xd0], R0 ;  /* 0x0000d000030075a7 */ /* 0x0022a400080011ff */
[----:B--2---:R-:W-:Y:S05]  /*6bb0*/  @!P0 NANOSLEEP.SYNCS 0x989680 ;  /* 0x009896800000895d */ /* 0x004fea0003900000 */
[----:B------:R-:W2:Y:S02]  /*6bc0*/  @!P0 SYNCS.PHASECHK.TRANS64 P0, [R3+URZ+0xd0], R0 ;  /* 0x0000d000030085a7 */ /* 0x000ea400080010ff */
[----:B--2---:R-:W-:Y:S05]  /*6bd0*/  @!P0 BRA `(.L_x_117) ;  /* 0xfffffffc00f08947 */ /* 0x004fea000383ffff */
[----:B------:R-:W-:Y:S05]  /*6be0*/  BRA `(.L_x_118) ;  /* 0xffffffc800247947 */ /* 0x000fea000383ffff */
.L_x_60:
[----:B------:R-:W-:Y:S07]  /*6bf0*/  MOV R0, UR19 ;  /* 0x0000001300007c02 */ /* 0x000fee0008000f00 */
.L_x_119:
[----:B-1----:R1:W2:Y:S02]  /*6c00*/  SYNCS.PHASECHK.TRANS64.TRYWAIT P0, [R0+URZ], R3 ;  /* 0x00000003000075a7 */ /* 0x0022a400080011ff */
[----:B--2---:R-:W-:Y:S05]  /*6c10*/  @!P0 NANOSLEEP.SYNCS 0x989680 ;  /* 0x009896800000895d */ /* 0x004fea0003900000 */
[----:B------:R-:W2:Y:S02]  /*6c20*/  @!P0 SYNCS.PHASECHK.TRANS64 P0, [R0+URZ], R3 ;  /* 0x00000003000085a7 */ /* 0x000ea400080010ff */
[----:B--2---:R-:W-:Y:S05]  /*6c30*/  @!P0 BRA `(.L_x_119) ;  /* 0xfffffffc00f08947 */ /* 0x004fea000383ffff */
[----:B------:R-:W-:Y:S05]  /*6c40*/  BRA `(.L_x_59) ;  /* 0xffffffc800407947 */ /* 0x000fea000383ffff */
.L_x_63:
[----:B------:R-:W-:-:S07]  /*6c50*/  MOV R0, UR5 ;  /* 0x0000000500007c02 */ /* 0x000fce0008000f00 */
.L_x_120:
[----:B--2---:R2:W3:Y:S02]  /*6c60*/  SYNCS.PHASECHK.TRANS64.TRYWAIT P0, [R0+URZ], R3 ;  /* 0x00000003000075a7 */ /* 0x0044e400080011ff */
[----:B---3--:R-:W-:Y:S05]  /*6c70*/  @!P0 NANOSLEEP.SYNCS 0x989680 ;  /* 0x009896800000895d */ /* 0x008fea0003900000 */
[----:B------:R-:W3:Y:S02]  /*6c80*/  @!P0 SYNCS.PHASECHK.TRANS64 P0, [R0+URZ], R3 ;  /* 0x00000003000085a7 */ /* 0x000ee400080010ff */
[----:B---3--:R-:W-:Y:S05]  /*6c90*/  @!P0 BRA `(.L_x_120) ;  /* 0xfffffffc00f08947 */ /* 0x008fea000383ffff */
[----:B------:R-:W-:Y:S05]  /*6ca0*/  BRA `(.L_x_121) ;  /* 0xffffffcc006c7947 */ /* 0x000fea000383ffff */
.L_x_64:
[----:B------:R-:W-:-:S07]  /*6cb0*/  MOV R0, UR5 ;  /* 0x0000000500007c02 */ /* 0x000fce0008000f00 */
.L_x_122:
[----:B--2---:R2:W3:Y:S02]  /*6cc0*/  SYNCS.PHASECHK.TRANS64.TRYWAIT P0, [R0+URZ], R3 ;  /* 0x00000003000075a7 */ /* 0x0044e400080011ff */
[----:B---3--:R-:W-:Y:S05]  /*6cd0*/  @!P0 NANOSLEEP.SYNCS 0x989680 ;  /* 0x009896800000895d */ /* 0x008fea0003900000 */
[----:B------:R-:W3:Y:S02]  /*6ce0*/  @!P0 SYNCS.PHASECHK.TRANS64 P0, [R0+URZ], R3 ;  /* 0x00000003000085a7 */ /* 0x000ee400080010ff */
[----:B---3--:R-:W-:Y:S05]  /*6cf0*/  @!P0 BRA `(.L_x_122) ;  /* 0xfffffffc00f08947 */ /* 0x008fea000383ffff */
[----:B------:R-:W-:Y:S05]  /*6d00*/  BRA `(.L_x_123) ;  /* 0xffffffcc00787947 */ /* 0x000fea000383ffff */
.L_x_65:
[----:B------:R-:W-:-:S07]  /*6d10*/  MOV R0, UR5 ;  /* 0x0000000500007c02 */ /* 0x000fce0008000f00 */
.L_x_124:
[----:B--2---:R2:W3:Y:S02]  /*6d20*/  SYNCS.PHASECHK.TRANS64.TRYWAIT P0, [R0+URZ], R3 ;  /* 0x00000003000075a7 */ /* 0x0044e400080011ff */
[----:B---3--:R-:W-:Y:S05]  /*6d30*/  @!P0 NANOSLEEP.SYNCS 0x989680 ;  /* 0x009896800000895d */ /* 0x008fea0003900000 */
[----:B------:R-:W3:Y:S02]  /*6d40*/  @!P0 SYNCS.PHASECHK.TRANS64 P0, [R0+URZ], R3 ;  /* 0x00000003000085a7 */ /* 0x000ee400080010ff */
[----:B---3--:R-:W-:Y:S05]  /*6d50*/  @!P0 BRA `(.L_x_124) ;  /* 0xfffffffc00f08947 */ /* 0x008fea000383ffff */
[----:B------:R-:W-:Y:S05]  /*6d60*/  BRA `(.L_x_125) ;  /* 0xffffffcc00847947 */ /* 0x000fea000383ffff */
.L_x_66:
[----:B------:R-:W-:-:S07]  /*6d70*/  MOV R0, UR6 ;  /* 0x0000000600007c02 */ /* 0x000fce0008000f00 */
.L_x_126:
[----:B--2---:R2:W3:Y:S02]  /*6d80*/  SYNCS.PHASECHK.TRANS64.TRYWAIT P0, [R0+URZ], R3 ;  /* 0x00000003000075a7 */ /* 0x0044e400080011ff */
[----:B---3--:R-:W-:Y:S05]  /*6d90*/  @!P0 NANOSLEEP.SYNCS 0x989680 ;  /* 0x009896800000895d */ /* 0x008fea0003900000 */
[----:B------:R-:W3:Y:S02]  /*6da0*/  @!P0 SYNCS.PHASECHK.TRANS64 P0, [R0+URZ], R3 ;  /* 0x00000003000085a7 */ /* 0x000ee400080010ff */
[----:B---3--:R-:W-:Y:S05]  /*6db0*/  @!P0 BRA `(.L_x_126) ;  /* 0xfffffffc00f08947 */ /* 0x008fea000383ffff */
[----:B------:R-:W-:Y:S05]  /*6dc0*/  BRA `(.L_x_127) ;  /* 0xffffffcc00907947 */ /* 0x000fea000383ffff */
.L_x_71:
[----:B--2---:R2:W3:Y:S02]  /*6dd0*/  SYNCS.PHASECHK.TRANS64.TRYWAIT P0, [R0+URZ+0x90], R3 ;  /* 0x00009003000075a7 */ /* 0x0044e400080011ff */
[----:B---3--:R-:W-:Y:S05]  /*6de0*/  @!P0 NANOSLEEP.SYNCS 0x989680 ;  /* 0x009896800000895d */ /* 0x008fea0003900000 */
[----:B------:R-:W3:Y:S02]  /*6df0*/  @!P0 SYNCS.PHASECHK.TRANS64 P0, [R0+URZ+0x90], R3 ;  /* 0x00009003000085a7 */ /* 0x000ee400080010ff */
[----:B---3--:R-:W-:Y:S05]  /*6e00*/  @!P0 BRA `(.L_x_71) ;  /* 0xfffffffc00f08947 */ /* 0x008fea000383ffff */
[----:B------:R-:W-:Y:S05]  /*6e10*/  BRA `(.L_x_128) ;  /* 0xffffffd000907947 */ /* 0x000fea000383ffff */
.L_x_74:
[----:B------:R-:W-:Y:S07]  /*6e20*/  MOV R0, UR7 ;  /* 0x0000000700007c02 */ /* 0x000fee0008000f00 */
.L_x_129:
[----:B--2---:R2:W3:Y:S02]  /*6e30*/  SYNCS.PHASECHK.TRANS64.TRYWAIT P0, [R0+URZ+0x88], R3 ;  /* 0x00008803000075a7 */ /* 0x0044e400080011ff */
[----:B---3--:R-:W-:Y:S05]  /*6e40*/  @!P0 NANOSLEEP.SYNCS 0x989680 ;  /* 0x009896800000895d */ /* 0x008fea0003900000 */
[----:B------:R-:W3:Y:S02]  /*6e50*/  @!P0 SYNCS.PHASECHK.TRANS64 P0, [R0+URZ+0x88], R3 ;  /* 0x00008803000085a7 */ /* 0x000ee400080010ff */
[----:B---3--:R-:W-:Y:S05]  /*6e60*/  @!P0 BRA `(.L_x_129) ;  /* 0xfffffffc00f08947 */ /* 0x008fea000383ffff */
[----:B------:R-:W-:Y:S05]  /*6e70*/  BRA `(.L_x_73) ;  /* 0xffffffd4007c7947 */ /* 0x000fea000383ffff */
.L_x_77:
[----:B------:R-:W-:Y:S07]  /*6e80*/  MOV R0, UR7 ;  /* 0x0000000700007c02 */ /* 0x000fee0008000f00 */
.L_x_130:
[----:B-1----:R1:W2:Y:S02]  /*6e90*/  SYNCS.PHASECHK.TRANS64.TRYWAIT P2, [R0+URZ+0x78], R23 ;  /* 0x00007817000075a7 */ /* 0x0022a400080411ff */
[----:B--2---:R-:W-:Y:S05]  /*6ea0*/  @!P2 NANOSLEEP.SYNCS 0x989680 ;  /* 0x009896800000a95d */ /* 0x004fea0003900000 */
[----:B------:R-:W2:Y:S02]  /*6eb0*/  @!P2 SYNCS.PHASECHK.TRANS64 P2, [R0+URZ+0x78], R23 ;  /* 0x000078170000a5a7 */ /* 0x000ea400080410ff */
[----:B--2---:R-:W-:Y:S05]  /*6ec0*/  @!P2 BRA `(.L_x_130) ;  /* 0xfffffffc00f0a947 */ /* 0x004fea000383ffff */
[----:B------:R-:W-:Y:S05]  /*6ed0*/  BRA `(.L_x_131) ;  /* 0xffffffd800107947 */ /* 0x000fea000383ffff */
.L_x_80:
[----:B--2---:R2:W4:Y:S02]  /*6ee0*/  SYNCS.PHASECHK.TRANS64.TRYWAIT P0, [R0+URZ+0x90], R3 ;  /* 0x00009003000075a7 */ /* 0x00452400080011ff */
[----:B----4-:R-:W-:Y:S05]  /*6ef0*/  @!P0 NANOSLEEP.SYNCS 0x989680 ;  /* 0x009896800000895d */ /* 0x010fea0003900000 */
[----:B------:R-:W4:Y:S02]  /*6f00*/  @!P0 SYNCS.PHASECHK.TRANS64 P0, [R0+URZ+0x90], R3 ;  /* 0x00009003000085a7 */ /* 0x000f2400080010ff */
[----:B----4-:R-:W-:Y:S05]  /*6f10*/  @!P0 BRA `(.L_x_80) ;  /* 0xfffffffc00f08947 */ /* 0x010fea000383ffff */
[----:B------:R-:W-:Y:S05]  /*6f20*/  BRA `(.L_x_132) ;  /* 0xffffffdc00707947 */ /* 0x000fea000383ffff */
.L_x_86:
[----:B------:R-:W-:Y:S07]  /*6f30*/  MOV R0, UR46 ;  /* 0x0000002e00007c02 */ /* 0x000fee0008000f00 */
.L_x_133:
[----:B-1----:R1:W3:Y:S02]  /*6f40*/  SYNCS.PHASECHK.TRANS64.TRYWAIT P0, [R0+URZ+0x70], R3 ;  /* 0x00007003000075a7 */ /* 0x0022e400080011ff */
[----:B---3--:R-:W-:Y:S05]  /*6f50*/  @!P0 NANOSLEEP.SYNCS 0x989680 ;  /* 0x009896800000895d */ /* 0x008fea0003900000 */
[----:B------:R-:W3:Y:S02]  /*6f60*/  @!P0 SYNCS.PHASECHK.TRANS64 P0, [R0+URZ+0x70], R3 ;  /* 0x00007003000085a7 */ /* 0x000ee400080010ff */
[----:B---3--:R-:W-:Y:S05]  /*6f70*/  @!P0 BRA `(.L_x_133) ;  /* 0xfffffffc00f08947 */ /* 0x008fea000383ffff */
[----:B------:R-:W-:Y:S05]  /*6f80*/  BRA `(.L_x_85) ;  /* 0xffffffe400807947 */ /* 0x000fea000383ffff */
.L_x_88:
[----:B-1----:R-:W-:Y:S07]  /*6f90*/  MOV R3, UR50 ;  /* 0x0000003200037c02 */ /* 0x002fee0008000f00 */
.L_x_134:
[----:B-1----:R1:W2:Y:S02]  /*6fa0*/  SYNCS.PHASECHK.TRANS64.TRYWAIT P0, [R3+URZ+0xb0], R8 ;  /* 0x0000b008030075a7 */ /* 0x0022a400080011ff */
[----:B--2---:R-:W-:Y:S05]  /*6fb0*/  @!P0 NANOSLEEP.SYNCS 0x989680 ;  /* 0x009896800000895d */ /* 0x004fea0003900000 */
[----:B------:R-:W2:Y:S02]  /*6fc0*/  @!P0 SYNCS.PHASECHK.TRANS64 P0, [R3+URZ+0xb0], R8 ;  /* 0x0000b008030085a7 */ /* 0x000ea400080010ff */
[----:B--2---:R-:W-:Y:S05]  /*6fd0*/  @!P0 BRA `(.L_x_134) ;  /* 0xfffffffc00f08947 */ /* 0x004fea000383ffff */
[----:B------:R-:W-:Y:S05]  /*6fe0*/  BRA `(.L_x_87) ;  /* 0xffffffe400e07947 */ /* 0x000fea000383ffff */
        .weak           $__internal_0_$__cuda_sm10x_tcgen05_guardrail_trap_col_being_dealloced_not_returned_by_alloc
        .type           $__internal_0_$__cuda_sm10x_tcgen05_guardrail_trap_col_being_dealloced_not_returned_by_alloc,@function
        .size           $__internal_0_$__cuda_sm10x_tcgen05_guardrail_trap_col_being_dealloced_not_returned_by_alloc,($__internal_1_$__cuda_sm10x_tcgen05_guardrail_trap_phase_invalid_during_alloc - $__internal_0_$__cuda_sm10x_tcgen05_guardrail_trap_col_being_dealloced_not_returned_by_alloc)
$__internal_0_$__cuda_sm10x_tcgen05_guardrail_trap_col_being_dealloced_not_returned_by_alloc:
[----:B------:R-:W-:Y:S05]  /*6ff0*/  BPT.TRAP 0x1 ;  /* 0x000000040000795c */ /* 0x000fea0000300000 */
[----:B------:R-:W-:-:S04]  /*7000*/  HFMA2 R3, -RZ, RZ, 0, 0 ;  /* 0x00000000ff037431 */ /* 0x000fc800000001ff */
[----:B------:R-:W-:Y:S05]  /*7010*/  RET.REL.NODEC R2 `(_ZN7cutlass13device_kernelINS_4gemm6kernel13GemmUniversalIN4cute5tupleIJiiiiEEENS1_10collective13CollectiveMmaINS1_35MainloopSm100TmaUmmaWarpSpecializedILi7ELi2ELi4ENS5_IJNS4_1CILi1EEESB_SB_EEEEENS5_IJNSA_ILi64EEENSA_ILi48EEENSA_ILi256EEEEEEaNS5_IJlSB_lEEEaSI_NS4_8TiledMMAINS4_8MMA_AtomIJNS4_15SM100_MMA_S8_SSIaaiLi64ELi48ELNS4_4UMMA5MajorE0ELSN_0ELNSM_8SaturateE0EEEEEENS4_6LayoutISC_NS5_IJNSA_ILi0EEESS_SS_EEEEENS5_IJNS4_10UnderscoreESV_SV_EEEEENS4_13SM90_TMA_LOADENS4_14ComposedLayoutINS4_7SwizzleILi3ELi4ELi3EEENS4_18smem_ptr_flag_bitsILi8EEENSR_INS5_IJNSA_ILi8EEENSA_ILi128EEEEEENS5_IJS15_SB_EEEEEEEvNS4_8identityESY_S19_vS1A_EENS_8epilogue10collective18CollectiveEpilogueINS1C_23Sm100TmaWarpSpecializedILi1ELi1ELi24ELb0ELb0EEEJSH_NS5_IJNSR_ISE_SB_EENSR_ISF_SB_EEEEEaSI_aSI_NS1C_6fusion15FusionCallbacksIS1G_NS1K_17LinearCombinationIaiaiLNS_15FloatRoundStyleE2EEESH_S1J_JEEENS4_5SM1004TMEM4LOAD25SM100_TMEM_LOAD_16dp32b8xESY_NSZ_INS10_ILi0ELi4ELi3EEES13_NSR_INS5_IJS14_NSA_ILi16EEEEEENS5_IJS1V_SB_EEEEEEENS4_39AutoVectorizingCopyWithAssumedAlignmentILi128EEENS4_14SM90_TMA_STOREES1Z_S21_S21_EEEvvEEEEvNT_6ParamsE) ;  /* 0xffffff8c02f87950 */ /* 0x000fea0003c3ffff */
        .weak           $__internal_1_$__cuda_sm10x_tcgen05_guardrail_trap_phase_invalid_during_alloc
        .type           $__internal_1_$__cuda_sm10x_tcgen05_guardrail_trap_phase_invalid_during_alloc,@function
        .size           $__internal_1_$__cuda_sm10x_tcgen05_guardrail_trap_phase_invalid_during_alloc,($__internal_2_$__cuda_sm10x_tcgen05_guardrail_trap_unallocated_columns_being_dealloced - $__internal_1_$__cuda_sm10x_tcgen05_guardrail_trap_phase_invalid_during_alloc)
$__internal_1_$__cuda_sm10x_tcgen05_guardrail_trap_phase_invalid_during_alloc:
[----:B------:R-:W-:Y:S05]  /*7020*/  BPT.TRAP 0x1 ;  /* 0x000000040000795c */ /* 0x000fea0000300000 */
[----:B------:R-:W-:-:S04]  /*7030*/  MOV R3, 0x0 ;  /* 0x0000000000037802 */ /* 0x000fc80000000f00 */
[----:B------:R-:W-:Y:S05]  /*7040*/  RET.REL.NODEC R2 `(_ZN7cutlass13device_kernelINS_4gemm6kernel13GemmUniversalIN4cute5tupleIJiiiiEEENS1_10collective13CollectiveMmaINS1_35MainloopSm100TmaUmmaWarpSpecializedILi7ELi2ELi4ENS5_IJNS4_1CILi1EEESB_SB_EEEEENS5_IJNSA_ILi64EEENSA_ILi48EEENSA_ILi256EEEEEEaNS5_IJlSB_lEEEaSI_NS4_8TiledMMAINS4_8MMA_AtomIJNS4_15SM100_MMA_S8_SSIaaiLi64ELi48ELNS4_4UMMA5MajorE0ELSN_0ELNSM_8SaturateE0EEEEEENS4_6LayoutISC_NS5_IJNSA_ILi0EEESS_SS_EEEEENS5_IJNS4_10UnderscoreESV_SV_EEEEENS4_13SM90_TMA_LOADENS4_14ComposedLayoutINS4_7SwizzleILi3ELi4ELi3EEENS4_18smem_ptr_flag_bitsILi8EEENSR_INS5_IJNSA_ILi8EEENSA_ILi128EEEEEENS5_IJS15_SB_EEEEEEEvNS4_8identityESY_S19_vS1A_EENS_8epilogue10collective18CollectiveEpilogueINS1C_23Sm100TmaWarpSpecializedILi1ELi1ELi24ELb0ELb0EEEJSH_NS5_IJNSR_ISE_SB_EENSR_ISF_SB_EEEEEaSI_aSI_NS1C_6fusion15FusionCallbacksIS1G_NS1K_17LinearCombinationIaiaiLNS_15FloatRoundStyleE2EEESH_S1J_JEEENS4_5SM1004TMEM4LOAD25SM100_TMEM_LOAD_16dp32b8xESY_NSZ_INS10_ILi0ELi4ELi3EEES13_NSR_INS5_IJS14_NSA_ILi16EEEEEENS5_IJS1V_SB_EEEEEEENS4_39AutoVectorizingCopyWithAssumedAlignmentILi128EEENS4_14SM90_TMA_STOREES1Z_S21_S21_EEEvvEEEEvNT_6ParamsE) ;  /* 0xffffff8c02ec7950 */ /* 0x000fea0003c3ffff */
        .weak           $__internal_2_$__cuda_sm10x_tcgen05_guardrail_trap_unallocated_columns_being_dealloced
        .type           $__internal_2_$__cuda_sm10x_tcgen05_guardrail_trap_unallocated_columns_being_dealloced,@function
        .size           $__internal_2_$__cuda_sm10x_tcgen05_guardrail_trap_unallocated_columns_being_dealloced,(.L_x_136 - $__internal_2_$__cuda_sm10x_tcgen05_guardrail_trap_unallocated_columns_being_dealloced)
$__internal_2_$__cuda_sm10x_tcgen05_guardrail_trap_unallocated_columns_being_dealloced:
[----:B------:R-:W-:Y:S05]  /*7050*/  BPT.TRAP 0x1 ;  /* 0x000000040000795c */ /* 0x000fea0000300000 */
[----:B------:R-:W-:-:S04]  /*7060*/  HFMA2 R3, -RZ, RZ, 0, 0 ;  /* 0x00000000ff037431 */ /* 0x000fc800000001ff */
[----:B------:R-:W-:Y:S05]  /*7070*/  RET.REL.NODEC R2 `(_ZN7cutlass13device_kernelINS_4gemm6kernel13GemmUniversalIN4cute5tupleIJiiiiEEENS1_10collective13CollectiveMmaINS1_35MainloopSm100TmaUmmaWarpSpecializedILi7ELi2ELi4ENS5_IJNS4_1CILi1EEESB_SB_EEEEENS5_IJNSA_ILi64EEENSA_ILi48EEENSA_ILi256EEEEEEaNS5_IJlSB_lEEEaSI_NS4_8TiledMMAINS4_8MMA_AtomIJNS4_15SM100_MMA_S8_SSIaaiLi64ELi48ELNS4_4UMMA5MajorE0ELSN_0ELNSM_8SaturateE0EEEEEENS4_6LayoutISC_NS5_IJNSA_ILi0EEESS_SS_EEEEENS5_IJNS4_10UnderscoreESV_SV_EEEEENS4_13SM90_TMA_LOADENS4_14ComposedLayoutINS4_7SwizzleILi3ELi4ELi3EEENS4_18smem_ptr_flag_bitsILi8EEENSR_INS5_IJNSA_ILi8EEENSA_ILi128EEEEEENS5_IJS15_SB_EEEEEEEvNS4_8identityESY_S19_vS1A_EENS_8epilogue10collective18CollectiveEpilogueINS1C_23Sm100TmaWarpSpecializedILi1ELi1ELi24ELb0ELb0EEEJSH_NS5_IJNSR_ISE_SB_EENSR_ISF_SB_EEEEEaSI_aSI_NS1C_6fusion15FusionCallbacksIS1G_NS1K_17LinearCombinationIaiaiLNS_15FloatRoundStyleE2EEESH_S1J_JEEENS4_5SM1004TMEM4LOAD25SM100_TMEM_LOAD_16dp32b8xESY_NSZ_INS10_ILi0ELi4ELi3EEES13_NSR_INS5_IJS14_NSA_ILi16EEEEEENS5_IJS1V_SB_EEEEEEENS4_39AutoVectorizingCopyWithAssumedAlignmentILi128EEENS4_14SM90_TMA_STOREES1Z_S21_S21_EEEvvEEEEvNT_6ParamsE) ;  /* 0xffffff8c02e07950 */ /* 0x000fea0003c3ffff */
.L_x_135:
[----:B------:R-:W-:-:S00]  /*7080*/  BRA `(.L_x_135) ;  /* 0xfffffffc00fc7947 */ /* 0x000fc0000383ffff */
[----:B------:R-:W-:-:S00]  /*7090*/  NOP ;  /* 0x0000000000007918 */ /* 0x000fc00000000000 */
        /* <DEDUP_REMOVED lines=14> */
.L_x_136:


//--------------------- .nv.global.init           --------------------------
	.section	.nv.global.init,"aw",@progbits
.nv.global.init:
	.type		$str$26,@object
	.size		$str$26,($str$25 - $str$26)
$str$26:
        /*0000*/ 	.byte	0x2f, 0x74, 0x6d, 0x70, 0x2f, 0x63, 0x75, 0x74, 0x6c, 0x61, 0x73, 0x73, 0x5f, 0x73, 0x77, 0x65
        /*0010*/ 	.byte	0x65, 0x70, 0x5f, 0x73, 0x72, 0x63, 0x2f, 0x69, 0x6e, 0x63, 0x6c, 0x75, 0x64, 0x65, 0x2f, 0x63
        /*0020*/ 	.byte	0x75, 0x74, 0x65, 0x2f, 0x61, 0x74, 0x6f, 0x6d, 0x2f, 0x63, 0x6f, 0x70, 0x79, 0x5f, 0x74, 0x72
        /*0030*/ 	.byte	0x61, 0x69, 0x74, 0x73, 0x5f, 0x73, 0x6d, 0x31, 0x30, 0x30, 0x2e, 0x68, 0x70, 0x70, 0x00
	.type		$str$25,@object
	.size		$str$25,(__unnamed_1 - $str$25)
$str$25:
        /*003f*/ 	.byte	0x28, 0x28, 0x75, 0x69, 0x6e, 0x74, 0x33, 0x32, 0x5f, 0x74, 0x28, 0x74, 0x68, 0x72, 0x65, 0x61
        /*004f*/ 	.byte	0x64, 0x49, 0x64, 0x78, 0x2e, 0x78, 0x29, 0x20, 0x2f, 0x20, 0x33, 0x32, 0x29, 0x20, 0x25, 0x20
        /*005f*/ 	.byte	0x34, 0x29, 0x20, 0x3d, 0x3d, 0x20, 0x28, 0x28, 0x28, 0x74, 0x6d, 0x65, 0x6d, 0x5f, 0x61, 0x64
        /*006f*/ 	.byte	0x64, 0x72, 0x20, 0x3e, 0x3e, 0x20, 0x31, 0x36, 0x29, 0x20, 0x2f, 0x20, 0x33, 0x32, 0x29, 0x20
        /*007f*/ 	.byte	0x25, 0x20, 0x34, 0x29, 0x00
	.type		__unnamed_1,@object
	.size		__unnamed_1,(.L_1 - __unnamed_1)
__unnamed_1:
        /*0084*/ 	.byte	0x63, 0x6f, 0x6e, 0x73, 0x74, 0x65, 0x78, 0x70, 0x72, 0x20, 0x76, 0x6f, 0x69, 0x64, 0x20, 0x63
        /* <DEDUP_REMOVED lines=36> */
        /*02d4*/ 	.byte	0x3a, 0x3a, 0x43, 0x3c, 0x30, 0x3e, 0x3e, 0x3e, 0x3e, 0x5d, 0x00
.L_1:


//--------------------- .nv.shared._ZN7cutlass13device_kernelINS_4gemm6kernel13GemmUniversalIN4cute5tupleIJiiiiEEENS1_10collective13CollectiveMmaINS1_35MainloopSm100TmaUmmaWarpSpecializedILi7ELi2ELi4ENS5_IJNS4_1CILi1EEESB_SB_EEEEENS5_IJNSA_ILi64EEENSA_ILi48EEENSA_ILi256EEEEEEaNS5_IJlSB_lEEEaSI_NS4_8TiledMMAINS4_8MMA_AtomIJNS4_15SM100_MMA_S8_SSIaaiLi64ELi48ELNS4_4UMMA5MajorE0ELSN_0ELNSM_8SaturateE0EEEEEENS4_6LayoutISC_NS5_IJNSA_ILi0EEESS_SS_EEEEENS5_IJNS4_10UnderscoreESV_SV_EEEEENS4_13SM90_TMA_LOADENS4_14ComposedLayoutINS4_7SwizzleILi3ELi4ELi3EEENS4_18smem_ptr_flag_bitsILi8EEENSR_INS5_IJNSA_ILi8EEENSA_ILi128EEEEEENS5_IJS15_SB_EEEEEEEvNS4_8identityESY_S19_vS1A_EENS_8epilogue10collective18CollectiveEpilogueINS1C_23Sm100TmaWarpSpecializedILi1ELi1ELi24ELb0ELb0EEEJSH_NS5_IJNSR_ISE_SB_EENSR_ISF_SB_EEEEEaSI_aSI_NS1C_6fusion15FusionCallbacksIS1G_NS1K_17LinearCombinationIaiaiLNS_15FloatRoundStyleE2EEESH_S1J_JEEENS4_5SM1004TMEM4LOAD25SM100_TMEM_LOAD_16dp32b8xESY_NSZ_INS10_ILi0ELi4ELi3EEES13_NSR_INS5_IJS14_NSA_ILi16EEEEEENS5_IJS1V_SB_EEEEEEENS4_39AutoVectorizingCopyWithAssumedAlignmentILi128EEENS4_14SM90_TMA_STOREES1Z_S21_S21_EEEvvEEEEvNT_6ParamsE --------------------------
	.section	.nv.shared._ZN7cutlass13device_kernelINS_4gemm6kernel13GemmUniversalIN4cute5tupleIJiiiiEEENS1_10collective13CollectiveMmaINS1_35MainloopSm100TmaUmmaWarpSpecializedILi7ELi2ELi4ENS5_IJNS4_1CILi1EEESB_SB_EEEEENS5_IJNSA_ILi64EEENSA_ILi48EEENSA_ILi256EEEEEEaNS5_IJlSB_lEEEaSI_NS4_8TiledMMAINS4_8MMA_AtomIJNS4_15SM100_MMA_S8_SSIaaiLi64ELi48ELNS4_4UMMA5MajorE0ELSN_0ELNSM_8SaturateE0EEEEEENS4_6LayoutISC_NS5_IJNSA_ILi0EEESS_SS_EEEEENS5_IJNS4_10UnderscoreESV_SV_EEEEENS4_13SM90_TMA_LOADENS4_14ComposedLayoutINS4_7SwizzleILi3ELi4ELi3EEENS4_18smem_ptr_flag_bitsILi8EEENSR_INS5_IJNSA_ILi8EEENSA_ILi128EEEEEENS5_IJS15_SB_EEEEEEEvNS4_8identityESY_S19_vS1A_EENS_8epilogue10collective18CollectiveEpilogueINS1C_23Sm100TmaWarpSpecializedILi1ELi1ELi24ELb0ELb0EEEJSH_NS5_IJNSR_ISE_SB_EENSR_ISF_SB_EEEEEaSI_aSI_NS1C_6fusion15FusionCallbacksIS1G_NS1K_17LinearCombinationIaiaiLNS_15FloatRoundStyleE2EEESH_S1J_JEEENS4_5SM1004TMEM4LOAD25SM100_TMEM_LOAD_16dp32b8xESY_NSZ_INS10_ILi0ELi4ELi3EEES13_NSR_INS5_IJS14_NSA_ILi16EEEEEENS5_IJS1V_SB_EEEEEEENS4_39AutoVectorizingCopyWithAssumedAlignmentILi128EEENS4_14SM90_TMA_STOREES1Z_S21_S21_EEEvvEEEEvNT_6ParamsE,"aw",@nobits
	.sectionflags	@""
	.align	16
	.zero		1024


//--------------------- .nv.shared.reserved.0     --------------------------
	.section	.nv.shared.reserved.0,"aw",@nobits
	.weak		__nv_reservedSMEM_offset_0_alias
	.size		__nv_reservedSMEM_offset_0_alias, 0, 64
	.other		__nv_reservedSMEM_offset_0_alias,@"STO_CUDA_RESERVED_SHARED STV_DEFAULT"
__nv_reservedSMEM_offset_0_alias:
	.zero		0
.nv.shared.reserved.0:
	.zero		64
	.weak		__nv_reservedSMEM_tcgen05_partition
	.type		__nv_reservedSMEM_tcgen05_partition,@object
	.size		__nv_reservedSMEM_tcgen05_partition,(.L_0 - __nv_reservedSMEM_tcgen05_partition)
__nv_reservedSMEM_tcgen05_partition:
	.zero		32
.L_0:


//--------------------- .nv.global                --------------------------
	.section	.nv.global,"aw",@nobits
.nv.global:
	.type		_ZN40_INTERNAL_c09f96fb_4_k_cu_27f4b8c9_356584cute1_E,@object
	.size		_ZN40_INTERNAL_c09f96fb_4_k_cu_27f4b8c9_356584cute1_E,(_ZN40_INTERNAL_c09f96fb_4_k_cu_27f4b8c9_356584cuda3std3__45__cpo6cbeginE - _ZN40_INTERNAL_c09f96fb_4_k_cu_27f4b8c9_356584cute1_E)
_ZN40_INTERNAL_c09f96fb_4_k_cu_27f4b8c9_356584cute1_E:
	.zero		1
	.type		_ZN40_INTERNAL_c09f96fb_4_k_cu_27f4b8c9_356584cuda3std3__45__cpo6cbeginE,@object
	.size		_ZN40_INTERNAL_c09f96fb_4_k_cu_27f4b8c9_356584cuda3std3__45__cpo6cbeginE,(_ZN40_INTERNAL_c09f96fb_4_k_cu_27f4b8c9_356584cuda3std3__48in_placeE - _ZN40_INTERNAL_c09f96fb_4_k_cu_27f4b8c9_356584cuda3std3__45__cpo6cbeginE)
_ZN40_INTERNAL_c09f96fb_4_k_cu_27f4b8c9_356584cuda3std3__45__cpo6cbeginE:
	.zero		1
	.type		_ZN40_INTERNAL_c09f96fb_4_k_cu_27f4b8c9_356584cuda3std3__48in_placeE,@object
	.size		_ZN40_INTERNAL_c09f96fb_4_k_cu_27f4b8c9_356584cuda3std3__48in_placeE,(_ZN40_INTERNAL_c09f96fb_4_k_cu_27f4b8c9_356584cuda3std6ranges3__45__cpo9iter_moveE - _ZN40_INTERNAL_c09f96fb_4_k_cu_27f4b8c9_356584cuda3std3__48in_placeE)
_ZN40_INTERNAL_c09f96fb_4_k_cu_27f4b8c9_356584cuda3std3__48in_placeE:
	.zero		1
	.type		_ZN40_INTERNAL_c09f96fb_4_k_cu_27f4b8c9_356584cuda3std6ranges3__45__cpo9iter_moveE,@object
	.size		_ZN40_INTERNAL_c09f96fb_4_k_cu_27f4b8c9_356584cuda3std6ranges3__45__cpo9iter_moveE,(_ZN40_INTERNAL_c09f96fb_4_k_cu_27f4b8c9_356584cuda3std3__45__cpo5beginE - _ZN40_INTERNAL_c09f96fb_4_k_cu_27f4b8c9_356584cuda3std6ranges3__45__cpo9iter_moveE)
_ZN40_INTERNAL_c09f96fb_4_k_cu_27f4b8c9_356584cuda3std6ranges3__45__cpo9iter_moveE:
	.zero		1
	.type		_ZN40_INTERNAL_c09f96fb_4_k_cu_27f4b8c9_356584cuda3std3__45__cpo5beginE,@object
	.size		_ZN40_INTERNAL_c09f96fb_4_k_cu_27f4b8c9_356584cuda3std3__45__cpo5beginE,(_ZN40_INTERNAL_c09f96fb_4_k_cu_27f4b8c9_356584cuda3std3__442_GLOBAL__N__c09f96fb_4_k_cu_27f4b8c9_356586ignoreE - _ZN40_INTERNAL_c09f96fb_4_k_cu_27f4b8c9_356584cuda3std3__45__cpo5beginE)
_ZN40_INTERNAL_c09f96fb_4_k_cu_27f4b8c9_356584cuda3std3__45__cpo5beginE:
	.zero		1
	.type		_ZN40_INTERNAL_c09f96fb_4_k_cu_27f4b8c9_356584cuda3std3__442_GLOBAL__N__c09f96fb_4_k_cu_27f4b8c9_356586ignoreE,@object
	.size		_ZN40_INTERNAL_c09f96fb_4_k_cu_27f4b8c9_356584cuda3std3__442_GLOBAL__N__c09f96fb_4_k_cu_27f4b8c9_356586ignoreE,(_ZN40_INTERNAL_c09f96fb_4_k_cu_27f4b8c9_356584cute7productE - _ZN40_INTERNAL_c09f96fb_4_k_cu_27f4b8c9_356584cuda3std3__442_GLOBAL__N__c09f96fb_4_k_cu_27f4b8c9_356586ignoreE)
_ZN40_INTERNAL_c09f96fb_4_k_cu_27f4b8c9_356584cuda3std3__442_GLOBAL__N__c09f96fb_4_k_cu_27f4b8c9_356586ignoreE:
	.zero		1
	.type		_ZN40_INTERNAL_c09f96fb_4_k_cu_27f4b8c9_356584cute7productE,@object
	.size		_ZN40_INTERNAL_c09f96fb_4_k_cu_27f4b8c9_356584cute7productE,(_ZN40_INTERNAL_c09f96fb_4_k_cu_27f4b8c9_356584cuda3std3__45__cpo3endE - _ZN40_INTERNAL_c09f96fb_4_k_cu_27f4b8c9_356584cute7productE)
_ZN40_INTERNAL_c09f96fb_4_k_cu_27f4b8c9_356584cute7productE:
	.zero		1
	.type		_ZN40_INTERNAL_c09f96fb_4_k_cu_27f4b8c9_356584cuda3std3__45__cpo3endE,@object
	.size		_ZN40_INTERNAL_c09f96fb_4_k_cu_27f4b8c9_356584cuda3std3__45__cpo3endE,(_ZN40_INTERNAL_c09f96fb_4_k_cu_27f4b8c9_356584cuda3std3__419piecewise_constructE - _ZN40_INTERNAL_c09f96fb_4_k_cu_27f4b8c9_356584cuda3std3__45__cpo3endE)
_ZN40_INTERNAL_c09f96fb_4_k_cu_27f4b8c9_356584cuda3std3__45__cpo3endE:
	.zero		1
	.type		_ZN40_INTERNAL_c09f96fb_4_k_cu_27f4b8c9_356584cuda3std3__419piecewise_constructE,@object
	.size		_ZN40_INTERNAL_c09f96fb_4_k_cu_27f4b8c9_356584cuda3std3__419piecewise_constructE,(_ZN40_INTERNAL_c09f96fb_4_k_cu_27f4b8c9_356584cuda3std3__45__cpo4cendE - _ZN40_INTERNAL_c09f96fb_4_k_cu_27f4b8c9_356584cuda3std3__419piecewise_constructE)
_ZN40_INTERNAL_c09f96fb_4_k_cu_27f4b8c9_356584cuda3std3__419piecewise_constructE:
	.zero		1
	.type		_ZN40_INTERNAL_c09f96fb_4_k_cu_27f4b8c9_356584cuda3std3__45__cpo4cendE,@object
	.size		_ZN40_INTERNAL_c09f96fb_4_k_cu_27f4b8c9_356584cuda3std3__45__cpo4cendE,(_ZN40_INTERNAL_c09f96fb_4_k_cu_27f4b8c9_356584cuda3std6ranges3__45__cpo4swapE - _ZN40_INTERNAL_c09f96fb_4_k_cu_27f4b8c9_356584cuda3std3__45__cpo4cendE)
_ZN40_INTERNAL_c09f96fb_4_k_cu_27f4b8c9_356584cuda3std3__45__cpo4cendE:
	.zero		1
	.type		_ZN40_INTERNAL_c09f96fb_4_k_cu_27f4b8c9_356584cuda3std6ranges3__45__cpo4swapE,@object
	.size		_ZN40_INTERNAL_c09f96fb_4_k_cu_27f4b8c9_356584cuda3std6ranges3__45__cpo4swapE,(.L_9 - _ZN40_INTERNAL_c09f96fb_4_k_cu_27f4b8c9_356584cuda3std6ranges3__45__cpo4swapE)
_ZN40_INTERNAL_c09f96fb_4_k_cu_27f4b8c9_356584cuda3std6ranges3__45__cpo4swapE:
	.zero		1
.L_9:


//--------------------- .nv.constant0._ZN7cutlass13device_kernelINS_4gemm6kernel13GemmUniversalIN4cute5tupleIJiiiiEEENS1_10collective13CollectiveMmaINS1_35MainloopSm100TmaUmmaWarpSpecializedILi7ELi2ELi4ENS5_IJNS4_1CILi1EEESB_SB_EEEEENS5_IJNSA_ILi64EEENSA_ILi48EEENSA_ILi256EEEEEEaNS5_IJlSB_lEEEaSI_NS4_8TiledMMAINS4_8MMA_AtomIJNS4_15SM100_MMA_S8_SSIaaiLi64ELi48ELNS4_4UMMA5MajorE0ELSN_0ELNSM_8SaturateE0EEEEEENS4_6LayoutISC_NS5_IJNSA_ILi0EEESS_SS_EEEEENS5_IJNS4_10UnderscoreESV_SV_EEEEENS4_13SM90_TMA_LOADENS4_14ComposedLayoutINS4_7SwizzleILi3ELi4ELi3EEENS4_18smem_ptr_flag_bitsILi8EEENSR_INS5_IJNSA_ILi8EEENSA_ILi128EEEEEENS5_IJS15_SB_EEEEEEEvNS4_8identityESY_S19_vS1A_EENS_8epilogue10collective18CollectiveEpilogueINS1C_23Sm100TmaWarpSpecializedILi1ELi1ELi24ELb0ELb0EEEJSH_NS5_IJNSR_ISE_SB_EENSR_ISF_SB_EEEEEaSI_aSI_NS1C_6fusion15FusionCallbacksIS1G_NS1K_17LinearCombinationIaiaiLNS_15FloatRoundStyleE2EEESH_S1J_JEEENS4_5SM1004TMEM4LOAD25SM100_TMEM_LOAD_16dp32b8xESY_NSZ_INS10_ILi0ELi4ELi3EEES13_NSR_INS5_IJS14_NSA_ILi16EEEEEENS5_IJS1V_SB_EEEEEEENS4_39AutoVectorizingCopyWithAssumedAlignmentILi128EEENS4_14SM90_TMA_STOREES1Z_S21_S21_EEEvvEEEEvNT_6ParamsE --------------------------
	.section	.nv.constant0._ZN7cutlass13device_kernelINS_4gemm6kernel13GemmUniversalIN4cute5tupleIJiiiiEEENS1_10collective13CollectiveMmaINS1_35MainloopSm100TmaUmmaWarpSpecializedILi7ELi2ELi4ENS5_IJNS4_1CILi1EEESB_SB_EEEEENS5_IJNSA_ILi64EEENSA_ILi48EEENSA_ILi256EEEEEEaNS5_IJlSB_lEEEaSI_NS4_8TiledMMAINS4_8MMA_AtomIJNS4_15SM100_MMA_S8_SSIaaiLi64ELi48ELNS4_4UMMA5MajorE0ELSN_0ELNSM_8SaturateE0EEEEEENS4_6LayoutISC_NS5_IJNSA_ILi0EEESS_SS_EEEEENS5_IJNS4_10UnderscoreESV_SV_EEEEENS4_13SM90_TMA_LOADENS4_14ComposedLayoutINS4_7SwizzleILi3ELi4ELi3EEENS4_18smem_ptr_flag_bitsILi8EEENSR_INS5_IJNSA_ILi8EEENSA_ILi128EEEEEENS5_IJS15_SB_EEEEEEEvNS4_8identityESY_S19_vS1A_EENS_8epilogue10collective18CollectiveEpilogueINS1C_23Sm100TmaWarpSpecializedILi1ELi1ELi24ELb0ELb0EEEJSH_NS5_IJNSR_ISE_SB_EENSR_ISF_SB_EEEEEaSI_aSI_NS1C_6fusion15FusionCallbacksIS1G_NS1K_17LinearCombinationIaiaiLNS_15FloatRoundStyleE2EEESH_S1J_JEEENS4_5SM1004TMEM4LOAD25SM100_TMEM_LOAD_16dp32b8xESY_NSZ_INS10_ILi0ELi4ELi3EEES13_NSR_INS5_IJS14_NSA_ILi16EEEEEENS5_IJS1V_SB_EEEEEEENS4_39AutoVectorizingCopyWithAssumedAlignmentILi128EEENS4_14SM90_TMA_STOREES1Z_S21_S21_EEEvvEEEEvNT_6ParamsE,"a",@progbits
	.sectionflags	@""
	.align	4
.nv.constant0._ZN7cutlass13device_kernelINS_4gemm6kernel13GemmUniversalIN4cute5tupleIJiiiiEEENS1_10collective13CollectiveMmaINS1_35MainloopSm100TmaUmmaWarpSpecializedILi7ELi2ELi4ENS5_IJNS4_1CILi1EEESB_SB_EEEEENS5_IJNSA_ILi64EEENSA_ILi48EEENSA_ILi256EEEEEEaNS5_IJlSB_lEEEaSI_NS4_8TiledMMAINS4_8MMA_AtomIJNS4_15SM100_MMA_S8_SSIaaiLi64ELi48ELNS4_4UMMA5MajorE0ELSN_0ELNSM_8SaturateE0EEEEEENS4_6LayoutISC_NS5_IJNSA_ILi0EEESS_SS_EEEEENS5_IJNS4_10UnderscoreESV_SV_EEEEENS4_13SM90_TMA_LOADENS4_14ComposedLayoutINS4_7SwizzleILi3ELi4ELi3EEENS4_18smem_ptr_flag_bitsILi8EEENSR_INS5_IJNSA_ILi8EEENSA_ILi128EEEEEENS5_IJS15_SB_EEEEEEEvNS4_8identityESY_S19_vS1A_EENS_8epilogue10collective18CollectiveEpilogueINS1C_23Sm100TmaWarpSpecializedILi1ELi1ELi24ELb0ELb0EEEJSH_NS5_IJNSR_ISE_SB_EENSR_ISF_SB_EEEEEaSI_aSI_NS1C_6fusion15FusionCallbacksIS1G_NS1K_17LinearCombinationIaiaiLNS_15FloatRoundStyleE2EEESH_S1J_JEEENS4_5SM1004TMEM4LOAD25SM100_TMEM_LOAD_16dp32b8xESY_NSZ_INS10_ILi0ELi4ELi3EEES13_NSR_INS5_IJS14_NSA_ILi16EEEEEENS5_IJS1V_SB_EEEEEEENS4_39AutoVectorizingCopyWithAssumedAlignmentILi128EEENS4_14SM90_TMA_STOREES1Z_S21_S21_EEEvvEEEEvNT_6ParamsE:
	.zero		2944


//--------------------- SYMBOLS --------------------------

	.type		.nv.reservedSmem.offset0,@object
	.size		.nv.reservedSmem.offset0,0x4
	.type		.nv.reservedSmem.cap,@object
	.size		.nv.reservedSmem.cap,0x4
	.type		__assertfail,@function
